//
// Generated by NVIDIA NVVM Compiler
//
// Compiler Build ID: CL-36424714
// Cuda compilation tools, release 13.0, V13.0.88
// Based on NVVM 20.0.0
//

.version 9.0
.target sm_100
.address_size 64

	// .globl	_Z22findRequiredBitsKernelPKhPiii
// _ZZ14blockReduceMaxhE6shared has been demoted

.visible .entry _Z22findRequiredBitsKernelPKhPiii(
	.param .u64 .ptr .align 1 _Z22findRequiredBitsKernelPKhPiii_param_0,
	.param .u64 .ptr .align 1 _Z22findRequiredBitsKernelPKhPiii_param_1,
	.param .u32 _Z22findRequiredBitsKernelPKhPiii_param_2,
	.param .u32 _Z22findRequiredBitsKernelPKhPiii_param_3
)
{
	.reg .pred 	%p<19>;
	.reg .b16 	%rs<12>;
	.reg .b32 	%r<61>;
	.reg .b64 	%rd<9>;
	// demoted variable
	.shared .align 1 .b8 _ZZ14blockReduceMaxhE6shared[32];
	ld.param.u64 	%rd2, [_Z22findRequiredBitsKernelPKhPiii_param_0];
	ld.param.u64 	%rd3, [_Z22findRequiredBitsKernelPKhPiii_param_1];
	ld.param.u32 	%r16, [_Z22findRequiredBitsKernelPKhPiii_param_2];
	ld.param.u32 	%r17, [_Z22findRequiredBitsKernelPKhPiii_param_3];
	mov.u32 	%r1, %ctaid.x;
	mul.lo.s32 	%r2, %r17, %r1;
	add.s32 	%r18, %r2, %r17;
	min.s32 	%r3, %r18, %r16;
	setp.ge.s32 	%p1, %r2, %r16;
	@%p1 bra 	$L__BB0_12;
	mov.u32 	%r4, %tid.x;
	add.s32 	%r58, %r2, %r4;
	setp.ge.s32 	%p2, %r58, %r3;
	mov.b32 	%r59, 0;
	@%p2 bra 	$L__BB0_5;
	mov.u32 	%r6, %ntid.x;
	cvta.to.global.u64 	%rd1, %rd2;
	mov.b16 	%rs11, 0;
$L__BB0_3:
	cvt.s64.s32 	%rd4, %r58;
	add.s64 	%rd5, %rd1, %rd4;
	ld.global.u8 	%rs4, [%rd5];
	and.b16  	%rs5, %rs11, 255;
	max.u16 	%rs11, %rs5, %rs4;
	add.s32 	%r58, %r58, %r6;
	setp.lt.s32 	%p3, %r58, %r3;
	@%p3 bra 	$L__BB0_3;
	cvt.u32.u16 	%r59, %rs11;
$L__BB0_5:
	and.b32  	%r11, %r4, 31;
	shfl.sync.down.b32	%r20|%p4, %r59, 16, 31, -1;
	max.s32 	%r21, %r59, %r20;
	and.b32  	%r22, %r21, 255;
	shfl.sync.down.b32	%r23|%p5, %r22, 8, 31, -1;
	max.s32 	%r24, %r22, %r23;
	and.b32  	%r25, %r24, 255;
	shfl.sync.down.b32	%r26|%p6, %r25, 4, 31, -1;
	max.s32 	%r27, %r25, %r26;
	and.b32  	%r28, %r27, 255;
	shfl.sync.down.b32	%r29|%p7, %r28, 2, 31, -1;
	max.s32 	%r30, %r28, %r29;
	and.b32  	%r31, %r30, 255;
	shfl.sync.down.b32	%r32|%p8, %r31, 1, 31, -1;
	max.s32 	%r12, %r31, %r32;
	setp.ne.s32 	%p9, %r11, 0;
	@%p9 bra 	$L__BB0_7;
	shr.u32 	%r33, %r4, 5;
	mov.u32 	%r34, _ZZ14blockReduceMaxhE6shared;
	add.s32 	%r35, %r34, %r33;
	st.shared.u8 	[%r35], %r12;
$L__BB0_7:
	bar.sync 	0;
	mov.u32 	%r37, %ntid.x;
	shr.u32 	%r38, %r37, 5;
	setp.ge.u32 	%p10, %r4, %r38;
	mov.b32 	%r60, 0;
	@%p10 bra 	$L__BB0_9;
	mov.u32 	%r39, _ZZ14blockReduceMaxhE6shared;
	add.s32 	%r40, %r39, %r11;
	ld.shared.u8 	%r60, [%r40];
$L__BB0_9:
	setp.gt.u32 	%p11, %r4, 31;
	@%p11 bra 	$L__BB0_12;
	shfl.sync.down.b32	%r41|%p12, %r60, 16, 31, -1;
	max.s32 	%r42, %r60, %r41;
	and.b32  	%r43, %r42, 255;
	shfl.sync.down.b32	%r44|%p13, %r43, 8, 31, -1;
	max.s32 	%r45, %r43, %r44;
	and.b32  	%r46, %r45, 255;
	shfl.sync.down.b32	%r47|%p14, %r46, 4, 31, -1;
	max.s32 	%r48, %r46, %r47;
	and.b32  	%r49, %r48, 255;
	shfl.sync.down.b32	%r50|%p15, %r49, 2, 31, -1;
	max.s32 	%r51, %r49, %r50;
	and.b32  	%r52, %r51, 255;
	shfl.sync.down.b32	%r53|%p16, %r52, 1, 31, -1;
	max.s32 	%r15, %r52, %r53;
	setp.ne.s32 	%p17, %r4, 0;
	@%p17 bra 	$L__BB0_12;
	cvt.u16.u32 	%rs6, %r15;
	and.b16  	%rs7, %rs6, 255;
	setp.eq.s16 	%p18, %rs7, 0;
	shl.b32 	%r54, %r15, 24;
	clz.b32 	%r55, %r54;
	cvt.u16.u32 	%rs8, %r55;
	sub.s16 	%rs9, 8, %rs8;
	selp.b16 	%rs10, 1, %rs9, %p18;
	cvt.u32.u16 	%r56, %rs10;
	and.b32  	%r57, %r56, 255;
	cvta.to.global.u64 	%rd6, %rd3;
	mul.wide.u32 	%rd7, %r1, 4;
	add.s64 	%rd8, %rd6, %rd7;
	st.global.u32 	[%rd8], %r57;
$L__BB0_12:
	ret;

}
	// .globl	_Z14packBitsKernelPKhPhPKiS3_ii
.visible .entry _Z14packBitsKernelPKhPhPKiS3_ii(
	.param .u64 .ptr .align 1 _Z14packBitsKernelPKhPhPKiS3_ii_param_0,
	.param .u64 .ptr .align 1 _Z14packBitsKernelPKhPhPKiS3_ii_param_1,
	.param .u64 .ptr .align 1 _Z14packBitsKernelPKhPhPKiS3_ii_param_2,
	.param .u64 .ptr .align 1 _Z14packBitsKernelPKhPhPKiS3_ii_param_3,
	.param .u32 _Z14packBitsKernelPKhPhPKiS3_ii_param_4,
	.param .u32 _Z14packBitsKernelPKhPhPKiS3_ii_param_5
)
{
	.reg .pred 	%p<34>;
	.reg .b16 	%rs<30>;
	.reg .b32 	%r<169>;
	.reg .b64 	%rd<36>;

	ld.param.u64 	%rd3, [_Z14packBitsKernelPKhPhPKiS3_ii_param_0];
	ld.param.u64 	%rd6, [_Z14packBitsKernelPKhPhPKiS3_ii_param_1];
	ld.param.u64 	%rd4, [_Z14packBitsKernelPKhPhPKiS3_ii_param_2];
	ld.param.u64 	%rd5, [_Z14packBitsKernelPKhPhPKiS3_ii_param_3];
	ld.param.u32 	%r42, [_Z14packBitsKernelPKhPhPKiS3_ii_param_4];
	ld.param.u32 	%r43, [_Z14packBitsKernelPKhPhPKiS3_ii_param_5];
	cvta.to.global.u64 	%rd1, %rd6;
	mov.u32 	%r1, %ctaid.x;
	mov.u32 	%r44, %tid.x;
	setp.ne.s32 	%p1, %r44, 0;
	@%p1 bra 	$L__BB1_39;
	mul.lo.s32 	%r2, %r43, %r1;
	add.s32 	%r45, %r2, %r43;
	min.s32 	%r46, %r45, %r42;
	sub.s32 	%r3, %r46, %r2;
	setp.ge.s32 	%p2, %r2, %r42;
	setp.lt.s32 	%p3, %r3, 1;
	or.pred  	%p4, %p2, %p3;
	@%p4 bra 	$L__BB1_39;
	cvta.to.global.u64 	%rd7, %rd4;
	mul.wide.u32 	%rd8, %r1, 4;
	add.s64 	%rd9, %rd7, %rd8;
	ld.global.u32 	%r4, [%rd9];
	cvta.to.global.u64 	%rd10, %rd5;
	add.s64 	%rd11, %rd10, %rd8;
	ld.global.u32 	%r5, [%rd11];
	mul.lo.s32 	%r6, %r4, %r3;
	setp.lt.s32 	%p5, %r6, 1;
	@%p5 bra 	$L__BB1_14;
	add.s32 	%r7, %r6, 7;
	shr.u32 	%r8, %r7, 3;
	and.b32  	%r9, %r8, 7;
	setp.lt.u32 	%p6, %r6, 57;
	mov.b32 	%r156, 0;
	@%p6 bra 	$L__BB1_6;
	and.b32  	%r156, %r8, 268435448;
	mov.b32 	%r159, 0;
$L__BB1_5:
	.pragma "nounroll";
	add.s32 	%r49, %r159, %r5;
	cvt.s64.s32 	%rd12, %r49;
	add.s64 	%rd13, %rd1, %rd12;
	mov.b16 	%rs2, 0;
	st.global.u8 	[%rd13], %rs2;
	st.global.u8 	[%rd13+1], %rs2;
	st.global.u8 	[%rd13+2], %rs2;
	st.global.u8 	[%rd13+3], %rs2;
	st.global.u8 	[%rd13+4], %rs2;
	st.global.u8 	[%rd13+5], %rs2;
	st.global.u8 	[%rd13+6], %rs2;
	st.global.u8 	[%rd13+7], %rs2;
	add.s32 	%r159, %r159, 8;
	setp.eq.s32 	%p7, %r159, %r156;
	@%p7 bra 	$L__BB1_6;
	bra.uni 	$L__BB1_5;
$L__BB1_6:
	setp.eq.s32 	%p8, %r9, 0;
	@%p8 bra 	$L__BB1_14;
	setp.lt.u32 	%p9, %r9, 4;
	@%p9 bra 	$L__BB1_9;
	add.s32 	%r50, %r156, %r5;
	cvt.s64.s32 	%rd14, %r50;
	add.s64 	%rd15, %rd1, %rd14;
	mov.b16 	%rs3, 0;
	st.global.u8 	[%rd15], %rs3;
	st.global.u8 	[%rd15+1], %rs3;
	st.global.u8 	[%rd15+2], %rs3;
	st.global.u8 	[%rd15+3], %rs3;
	add.s32 	%r156, %r156, 4;
$L__BB1_9:
	and.b32  	%r51, %r8, 3;
	setp.eq.s32 	%p10, %r51, 0;
	@%p10 bra 	$L__BB1_14;
	setp.eq.s32 	%p11, %r51, 1;
	@%p11 bra 	$L__BB1_12;
	add.s32 	%r52, %r156, %r5;
	cvt.s64.s32 	%rd16, %r52;
	add.s64 	%rd17, %rd1, %rd16;
	mov.b16 	%rs4, 0;
	st.global.u8 	[%rd17], %rs4;
	st.global.u8 	[%rd17+1], %rs4;
	add.s32 	%r156, %r156, 2;
$L__BB1_12:
	and.b32  	%r53, %r7, 8;
	setp.eq.s32 	%p12, %r53, 0;
	@%p12 bra 	$L__BB1_14;
	add.s32 	%r54, %r156, %r5;
	cvt.s64.s32 	%rd18, %r54;
	add.s64 	%rd19, %rd1, %rd18;
	mov.b16 	%rs5, 0;
	st.global.u8 	[%rd19], %rs5;
$L__BB1_14:
	mov.b32 	%r56, -1;
	shl.b32 	%r57, %r56, %r4;
	cvt.u16.u32 	%rs6, %r57;
	not.b16 	%rs1, %rs6;
	and.b32  	%r16, %r4, 3;
	and.b32  	%r17, %r4, 2147483644;
	add.s32 	%r18, %r4, -2;
	neg.s32 	%r19, %r17;
	cvta.to.global.u64 	%rd2, %rd3;
	mov.b32 	%r160, 0;
	mov.u32 	%r168, %r160;
$L__BB1_15:
	setp.lt.s32 	%p13, %r4, 1;
	@%p13 bra 	$L__BB1_38;
	add.s32 	%r60, %r160, %r2;
	cvt.s64.s32 	%rd20, %r60;
	add.s64 	%rd21, %rd2, %rd20;
	ld.global.u8 	%rs7, [%rd21];
	setp.lt.u32 	%p14, %r4, 4;
	and.b16  	%rs8, %rs7, %rs1;
	cvt.u32.u16 	%r61, %rs8;
	and.b32  	%r24, %r61, 255;
	mov.b32 	%r166, 0;
	mov.u32 	%r167, %r168;
	@%p14 bra 	$L__BB1_28;
	add.s32 	%r162, %r168, 1;
	mov.u32 	%r163, %r19;
	mov.u32 	%r164, %r18;
$L__BB1_18:
	add.s32 	%r62, %r164, 1;
	shr.u32 	%r63, %r24, %r62;
	and.b32  	%r64, %r63, 1;
	setp.eq.b32 	%p15, %r64, 1;
	not.pred 	%p16, %p15;
	@%p16 bra 	$L__BB1_20;
	add.s32 	%r65, %r162, -1;
	shr.s32 	%r66, %r65, 31;
	shr.u32 	%r67, %r66, 29;
	add.s32 	%r68, %r65, %r67;
	shr.s32 	%r69, %r68, 3;
	and.b32  	%r70, %r68, -8;
	sub.s32 	%r71, %r70, %r65;
	add.s32 	%r72, %r71, 7;
	mov.b32 	%r73, 1;
	shl.b32 	%r74, %r73, %r72;
	add.s32 	%r75, %r69, %r5;
	cvt.s64.s32 	%rd22, %r75;
	add.s64 	%rd23, %rd1, %rd22;
	ld.global.u8 	%rs9, [%rd23];
	cvt.u16.u32 	%rs10, %r74;
	or.b16  	%rs11, %rs9, %rs10;
	st.global.u8 	[%rd23], %rs11;
$L__BB1_20:
	shr.u32 	%r76, %r24, %r164;
	and.b32  	%r77, %r76, 1;
	setp.eq.b32 	%p17, %r77, 1;
	not.pred 	%p18, %p17;
	@%p18 bra 	$L__BB1_22;
	shr.s32 	%r78, %r162, 31;
	shr.u32 	%r79, %r78, 29;
	add.s32 	%r80, %r162, %r79;
	shr.s32 	%r81, %r80, 3;
	and.b32  	%r82, %r80, -8;
	sub.s32 	%r83, %r82, %r162;
	add.s32 	%r84, %r83, 7;
	mov.b32 	%r85, 1;
	shl.b32 	%r86, %r85, %r84;
	add.s32 	%r87, %r81, %r5;
	cvt.s64.s32 	%rd24, %r87;
	add.s64 	%rd25, %rd1, %rd24;
	ld.global.u8 	%rs12, [%rd25];
	cvt.u16.u32 	%rs13, %r86;
	or.b16  	%rs14, %rs12, %rs13;
	st.global.u8 	[%rd25], %rs14;
$L__BB1_22:
	add.s32 	%r88, %r164, -1;
	shr.u32 	%r89, %r24, %r88;
	and.b32  	%r90, %r89, 1;
	setp.eq.b32 	%p19, %r90, 1;
	not.pred 	%p20, %p19;
	@%p20 bra 	$L__BB1_24;
	add.s32 	%r91, %r162, 1;
	shr.s32 	%r92, %r91, 31;
	shr.u32 	%r93, %r92, 29;
	add.s32 	%r94, %r91, %r93;
	shr.s32 	%r95, %r94, 3;
	and.b32  	%r96, %r94, -8;
	sub.s32 	%r97, %r96, %r91;
	add.s32 	%r98, %r97, 7;
	mov.b32 	%r99, 1;
	shl.b32 	%r100, %r99, %r98;
	add.s32 	%r101, %r95, %r5;
	cvt.s64.s32 	%rd26, %r101;
	add.s64 	%rd27, %rd1, %rd26;
	ld.global.u8 	%rs15, [%rd27];
	cvt.u16.u32 	%rs16, %r100;
	or.b16  	%rs17, %rs15, %rs16;
	st.global.u8 	[%rd27], %rs17;
$L__BB1_24:
	add.s32 	%r102, %r164, -2;
	shr.u32 	%r103, %r24, %r102;
	and.b32  	%r104, %r103, 1;
	setp.eq.b32 	%p21, %r104, 1;
	not.pred 	%p22, %p21;
	@%p22 bra 	$L__BB1_26;
	add.s32 	%r105, %r162, 2;
	shr.s32 	%r106, %r105, 31;
	shr.u32 	%r107, %r106, 29;
	add.s32 	%r108, %r105, %r107;
	shr.s32 	%r109, %r108, 3;
	and.b32  	%r110, %r108, -8;
	sub.s32 	%r111, %r110, %r105;
	add.s32 	%r112, %r111, 7;
	mov.b32 	%r113, 1;
	shl.b32 	%r114, %r113, %r112;
	add.s32 	%r115, %r109, %r5;
	cvt.s64.s32 	%rd28, %r115;
	add.s64 	%rd29, %rd1, %rd28;
	ld.global.u8 	%rs18, [%rd29];
	cvt.u16.u32 	%rs19, %r114;
	or.b16  	%rs20, %rs18, %rs19;
	st.global.u8 	[%rd29], %rs20;
$L__BB1_26:
	add.s32 	%r164, %r164, -4;
	add.s32 	%r163, %r163, 4;
	add.s32 	%r162, %r162, 4;
	setp.ne.s32 	%p23, %r163, 0;
	@%p23 bra 	$L__BB1_18;
	add.s32 	%r168, %r162, -1;
	mov.u32 	%r166, %r17;
	mov.u32 	%r167, %r168;
$L__BB1_28:
	setp.eq.s32 	%p24, %r16, 0;
	@%p24 bra 	$L__BB1_38;
	not.b32 	%r116, %r166;
	add.s32 	%r117, %r4, %r116;
	shr.u32 	%r118, %r24, %r117;
	and.b32  	%r119, %r118, 1;
	setp.eq.b32 	%p25, %r119, 1;
	not.pred 	%p26, %p25;
	@%p26 bra 	$L__BB1_31;
	shr.s32 	%r120, %r167, 31;
	shr.u32 	%r121, %r120, 29;
	add.s32 	%r122, %r167, %r121;
	shr.s32 	%r123, %r122, 3;
	and.b32  	%r124, %r122, -8;
	sub.s32 	%r125, %r124, %r167;
	add.s32 	%r126, %r125, 7;
	mov.b32 	%r127, 1;
	shl.b32 	%r128, %r127, %r126;
	add.s32 	%r129, %r123, %r5;
	cvt.s64.s32 	%rd30, %r129;
	add.s64 	%rd31, %rd1, %rd30;
	ld.global.u8 	%rs21, [%rd31];
	cvt.u16.u32 	%rs22, %r128;
	or.b16  	%rs23, %rs21, %rs22;
	st.global.u8 	[%rd31], %rs23;
$L__BB1_31:
	setp.eq.s32 	%p27, %r16, 1;
	add.s32 	%r168, %r167, 1;
	@%p27 bra 	$L__BB1_38;
	sub.s32 	%r37, %r4, %r166;
	add.s32 	%r130, %r37, -2;
	shr.u32 	%r131, %r24, %r130;
	and.b32  	%r132, %r131, 1;
	setp.eq.b32 	%p28, %r132, 1;
	not.pred 	%p29, %p28;
	@%p29 bra 	$L__BB1_34;
	shr.s32 	%r133, %r168, 31;
	shr.u32 	%r134, %r133, 29;
	add.s32 	%r135, %r168, %r134;
	shr.s32 	%r136, %r135, 3;
	and.b32  	%r137, %r135, -8;
	sub.s32 	%r138, %r137, %r168;
	add.s32 	%r139, %r138, 7;
	mov.b32 	%r140, 1;
	shl.b32 	%r141, %r140, %r139;
	add.s32 	%r142, %r136, %r5;
	cvt.s64.s32 	%rd32, %r142;
	add.s64 	%rd33, %rd1, %rd32;
	ld.global.u8 	%rs24, [%rd33];
	cvt.u16.u32 	%rs25, %r141;
	or.b16  	%rs26, %rs24, %rs25;
	st.global.u8 	[%rd33], %rs26;
$L__BB1_34:
	setp.eq.s32 	%p30, %r16, 2;
	add.s32 	%r168, %r167, 2;
	@%p30 bra 	$L__BB1_38;
	add.s32 	%r143, %r37, -3;
	shr.u32 	%r144, %r24, %r143;
	and.b32  	%r145, %r144, 1;
	setp.eq.b32 	%p31, %r145, 1;
	not.pred 	%p32, %p31;
	@%p32 bra 	$L__BB1_37;
	shr.s32 	%r146, %r168, 31;
	shr.u32 	%r147, %r146, 29;
	add.s32 	%r148, %r168, %r147;
	shr.s32 	%r149, %r148, 3;
	and.b32  	%r150, %r148, -8;
	sub.s32 	%r151, %r150, %r168;
	add.s32 	%r152, %r151, 7;
	mov.b32 	%r153, 1;
	shl.b32 	%r154, %r153, %r152;
	add.s32 	%r155, %r149, %r5;
	cvt.s64.s32 	%rd34, %r155;
	add.s64 	%rd35, %rd1, %rd34;
	ld.global.u8 	%rs27, [%rd35];
	cvt.u16.u32 	%rs28, %r154;
	or.b16  	%rs29, %rs27, %rs28;
	st.global.u8 	[%rd35], %rs29;
$L__BB1_37:
	add.s32 	%r168, %r167, 3;
$L__BB1_38:
	add.s32 	%r160, %r160, 1;
	setp.ne.s32 	%p33, %r160, %r3;
	@%p33 bra 	$L__BB1_15;
$L__BB1_39:
	ret;

}
	// .globl	_Z16unpackBitsKernelPKhPhPKiS3_S3_S3_i
.visible .entry _Z16unpackBitsKernelPKhPhPKiS3_S3_S3_i(
	.param .u64 .ptr .align 1 _Z16unpackBitsKernelPKhPhPKiS3_S3_S3_i_param_0,
	.param .u64 .ptr .align 1 _Z16unpackBitsKernelPKhPhPKiS3_S3_S3_i_param_1,
	.param .u64 .ptr .align 1 _Z16unpackBitsKernelPKhPhPKiS3_S3_S3_i_param_2,
	.param .u64 .ptr .align 1 _Z16unpackBitsKernelPKhPhPKiS3_S3_S3_i_param_3,
	.param .u64 .ptr .align 1 _Z16unpackBitsKernelPKhPhPKiS3_S3_S3_i_param_4,
	.param .u64 .ptr .align 1 _Z16unpackBitsKernelPKhPhPKiS3_S3_S3_i_param_5,
	.param .u32 _Z16unpackBitsKernelPKhPhPKiS3_S3_S3_i_param_6
)
{
	.reg .pred 	%p<12>;
	.reg .b16 	%rs<5>;
	.reg .b32 	%r<269>;
	.reg .b64 	%rd<50>;

	ld.param.u64 	%rd8, [_Z16unpackBitsKernelPKhPhPKiS3_S3_S3_i_param_0];
	ld.param.u64 	%rd3, [_Z16unpackBitsKernelPKhPhPKiS3_S3_S3_i_param_1];
	ld.param.u64 	%rd4, [_Z16unpackBitsKernelPKhPhPKiS3_S3_S3_i_param_2];
	ld.param.u64 	%rd5, [_Z16unpackBitsKernelPKhPhPKiS3_S3_S3_i_param_3];
	ld.param.u64 	%rd6, [_Z16unpackBitsKernelPKhPhPKiS3_S3_S3_i_param_4];
	ld.param.u64 	%rd7, [_Z16unpackBitsKernelPKhPhPKiS3_S3_S3_i_param_5];
	ld.param.u32 	%r39, [_Z16unpackBitsKernelPKhPhPKiS3_S3_S3_i_param_6];
	cvta.to.global.u64 	%rd1, %rd8;
	mov.u32 	%r1, %ctaid.x;
	setp.ge.s32 	%p1, %r1, %r39;
	@%p1 bra 	$L__BB2_17;
	cvta.to.global.u64 	%rd9, %rd4;
	cvta.to.global.u64 	%rd10, %rd5;
	cvta.to.global.u64 	%rd11, %rd6;
	cvta.to.global.u64 	%rd12, %rd7;
	mov.u32 	%r255, %tid.x;
	mul.wide.u32 	%rd13, %r1, 4;
	add.s64 	%rd14, %rd9, %rd13;
	ld.global.u32 	%r3, [%rd14];
	add.s64 	%rd15, %rd10, %rd13;
	ld.global.u32 	%r4, [%rd15];
	add.s64 	%rd16, %rd11, %rd13;
	ld.global.u32 	%r5, [%rd16];
	add.s64 	%rd17, %rd12, %rd13;
	ld.global.u32 	%r6, [%rd17];
	setp.ge.s32 	%p2, %r255, %r4;
	@%p2 bra 	$L__BB2_17;
	mov.u32 	%r7, %ntid.x;
	and.b32  	%r8, %r3, 7;
	add.s32 	%r9, %r8, -1;
	and.b32  	%r10, %r3, 3;
	and.b32  	%r11, %r3, 2147483640;
	and.b32  	%r12, %r3, 1;
	neg.s32 	%r13, %r11;
	cvta.to.global.u64 	%rd2, %rd3;
$L__BB2_3:
	setp.lt.s32 	%p3, %r3, 1;
	mul.lo.s32 	%r15, %r255, %r3;
	mov.b16 	%rs4, 0;
	@%p3 bra 	$L__BB2_16;
	setp.lt.u32 	%p4, %r3, 8;
	mov.b32 	%r263, 0;
	mov.u32 	%r268, %r263;
	@%p4 bra 	$L__BB2_7;
	add.s32 	%r256, %r15, 3;
	mov.b32 	%r268, 0;
	mov.u32 	%r257, %r13;
$L__BB2_6:
	.pragma "nounroll";
	add.s32 	%r43, %r256, -3;
	shr.s32 	%r44, %r43, 31;
	shr.u32 	%r45, %r44, 29;
	add.s32 	%r46, %r43, %r45;
	and.b32  	%r47, %r46, -8;
	shr.s32 	%r48, %r46, 3;
	add.s32 	%r49, %r48, %r5;
	cvt.s64.s32 	%rd18, %r49;
	add.s64 	%rd19, %rd1, %rd18;
	ld.global.u8 	%r50, [%rd19];
	sub.s32 	%r51, %r47, %r43;
	add.s32 	%r52, %r51, 7;
	shr.u32 	%r53, %r50, %r52;
	add.s32 	%r54, %r256, -2;
	shr.s32 	%r55, %r54, 31;
	shr.u32 	%r56, %r55, 29;
	add.s32 	%r57, %r54, %r56;
	and.b32  	%r58, %r57, -8;
	shr.s32 	%r59, %r57, 3;
	add.s32 	%r60, %r59, %r5;
	cvt.s64.s32 	%rd20, %r60;
	add.s64 	%rd21, %rd1, %rd20;
	ld.global.u8 	%r61, [%rd21];
	sub.s32 	%r62, %r58, %r54;
	add.s32 	%r63, %r62, 7;
	shr.u32 	%r64, %r61, %r63;
	and.b32  	%r65, %r64, 1;
	shl.b32 	%r66, %r268, 2;
	shl.b32 	%r67, %r53, 1;
	and.b32  	%r68, %r67, 2;
	or.b32  	%r69, %r66, %r68;
	or.b32  	%r70, %r65, %r69;
	add.s32 	%r71, %r256, -1;
	shr.s32 	%r72, %r71, 31;
	shr.u32 	%r73, %r72, 29;
	add.s32 	%r74, %r71, %r73;
	and.b32  	%r75, %r74, -8;
	shr.s32 	%r76, %r74, 3;
	add.s32 	%r77, %r76, %r5;
	cvt.s64.s32 	%rd22, %r77;
	add.s64 	%rd23, %rd1, %rd22;
	ld.global.u8 	%r78, [%rd23];
	sub.s32 	%r79, %r75, %r71;
	add.s32 	%r80, %r79, 7;
	shr.u32 	%r81, %r78, %r80;
	add.s32 	%r82, %r256, 4;
	shr.s32 	%r83, %r256, 31;
	shr.u32 	%r84, %r83, 29;
	add.s32 	%r85, %r256, %r84;
	and.b32  	%r86, %r85, -8;
	shr.s32 	%r87, %r85, 3;
	add.s32 	%r88, %r87, %r5;
	cvt.s64.s32 	%rd24, %r88;
	add.s64 	%rd25, %rd1, %rd24;
	ld.global.u8 	%r89, [%rd25];
	sub.s32 	%r90, %r86, %r256;
	add.s32 	%r91, %r90, 7;
	shr.u32 	%r92, %r89, %r91;
	add.s32 	%r93, %r256, 1;
	shr.s32 	%r94, %r93, 31;
	shr.u32 	%r95, %r94, 29;
	add.s32 	%r96, %r93, %r95;
	and.b32  	%r97, %r96, -8;
	shr.s32 	%r98, %r96, 3;
	add.s32 	%r99, %r98, %r5;
	cvt.s64.s32 	%rd26, %r99;
	add.s64 	%rd27, %rd1, %rd26;
	ld.global.u8 	%r100, [%rd27];
	sub.s32 	%r101, %r97, %r93;
	add.s32 	%r102, %r101, 7;
	shr.u32 	%r103, %r100, %r102;
	and.b32  	%r104, %r103, 1;
	shl.b32 	%r105, %r70, 3;
	shl.b32 	%r106, %r81, 2;
	and.b32  	%r107, %r106, 4;
	or.b32  	%r108, %r105, %r107;
	and.b32  	%r109, %r108, 60;
	shl.b32 	%r110, %r92, 1;
	and.b32  	%r111, %r110, 2;
	or.b32  	%r112, %r109, %r111;
	or.b32  	%r113, %r104, %r112;
	add.s32 	%r114, %r256, 2;
	shr.s32 	%r115, %r114, 31;
	shr.u32 	%r116, %r115, 29;
	add.s32 	%r117, %r114, %r116;
	and.b32  	%r118, %r117, -8;
	shr.s32 	%r119, %r117, 3;
	add.s32 	%r120, %r119, %r5;
	cvt.s64.s32 	%rd28, %r120;
	add.s64 	%rd29, %rd1, %rd28;
	ld.global.u8 	%r121, [%rd29];
	sub.s32 	%r122, %r118, %r114;
	add.s32 	%r123, %r122, 7;
	shr.u32 	%r124, %r121, %r123;
	add.s32 	%r125, %r256, 3;
	shr.s32 	%r126, %r125, 31;
	shr.u32 	%r127, %r126, 29;
	add.s32 	%r128, %r125, %r127;
	and.b32  	%r129, %r128, -8;
	shr.s32 	%r130, %r128, 3;
	add.s32 	%r131, %r130, %r5;
	cvt.s64.s32 	%rd30, %r131;
	add.s64 	%rd31, %rd1, %rd30;
	ld.global.u8 	%r132, [%rd31];
	sub.s32 	%r133, %r129, %r125;
	add.s32 	%r134, %r133, 7;
	shr.u32 	%r135, %r132, %r134;
	shr.s32 	%r136, %r82, 31;
	shr.u32 	%r137, %r136, 29;
	add.s32 	%r138, %r82, %r137;
	and.b32  	%r139, %r138, -8;
	shr.s32 	%r140, %r138, 3;
	add.s32 	%r141, %r140, %r5;
	cvt.s64.s32 	%rd32, %r141;
	add.s64 	%rd33, %rd1, %rd32;
	ld.global.u8 	%r142, [%rd33];
	sub.s32 	%r143, %r139, %r82;
	add.s32 	%r144, %r143, 7;
	shr.u32 	%r145, %r142, %r144;
	and.b32  	%r146, %r145, 1;
	shl.b32 	%r147, %r113, 3;
	shl.b32 	%r148, %r124, 2;
	and.b32  	%r149, %r148, 4;
	or.b32  	%r150, %r147, %r149;
	shl.b32 	%r151, %r135, 1;
	and.b32  	%r152, %r151, 2;
	or.b32  	%r153, %r150, %r152;
	or.b32  	%r268, %r146, %r153;
	add.s32 	%r257, %r257, 8;
	add.s32 	%r256, %r256, 8;
	setp.ne.s32 	%p5, %r257, 0;
	mov.u32 	%r263, %r11;
	@%p5 bra 	$L__BB2_6;
$L__BB2_7:
	setp.eq.s32 	%p6, %r8, 0;
	@%p6 bra 	$L__BB2_15;
	setp.lt.u32 	%p7, %r9, 3;
	@%p7 bra 	$L__BB2_10;
	add.s32 	%r155, %r263, %r15;
	shr.s32 	%r156, %r155, 31;
	shr.u32 	%r157, %r156, 29;
	add.s32 	%r158, %r155, %r157;
	and.b32  	%r159, %r158, -8;
	shr.s32 	%r160, %r158, 3;
	add.s32 	%r161, %r160, %r5;
	cvt.s64.s32 	%rd34, %r161;
	add.s64 	%rd35, %rd1, %rd34;
	ld.global.u8 	%r162, [%rd35];
	sub.s32 	%r163, %r159, %r155;
	add.s32 	%r164, %r163, 7;
	shr.u32 	%r165, %r162, %r164;
	add.s32 	%r166, %r155, 1;
	shr.s32 	%r167, %r166, 31;
	shr.u32 	%r168, %r167, 29;
	add.s32 	%r169, %r166, %r168;
	and.b32  	%r170, %r169, -8;
	shr.s32 	%r171, %r169, 3;
	add.s32 	%r172, %r171, %r5;
	cvt.s64.s32 	%rd36, %r172;
	add.s64 	%rd37, %rd1, %rd36;
	ld.global.u8 	%r173, [%rd37];
	sub.s32 	%r174, %r170, %r166;
	add.s32 	%r175, %r174, 7;
	shr.u32 	%r176, %r173, %r175;
	and.b32  	%r177, %r176, 1;
	shl.b32 	%r178, %r268, 2;
	shl.b32 	%r179, %r165, 1;
	and.b32  	%r180, %r179, 2;
	or.b32  	%r181, %r178, %r180;
	or.b32  	%r182, %r177, %r181;
	add.s32 	%r183, %r155, 2;
	shr.s32 	%r184, %r183, 31;
	shr.u32 	%r185, %r184, 29;
	add.s32 	%r186, %r183, %r185;
	and.b32  	%r187, %r186, -8;
	shr.s32 	%r188, %r186, 3;
	add.s32 	%r189, %r188, %r5;
	cvt.s64.s32 	%rd38, %r189;
	add.s64 	%rd39, %rd1, %rd38;
	ld.global.u8 	%r190, [%rd39];
	sub.s32 	%r191, %r187, %r183;
	add.s32 	%r192, %r191, 7;
	shr.u32 	%r193, %r190, %r192;
	add.s32 	%r194, %r155, 3;
	shr.s32 	%r195, %r194, 31;
	shr.u32 	%r196, %r195, 29;
	add.s32 	%r197, %r194, %r196;
	and.b32  	%r198, %r197, -8;
	shr.s32 	%r199, %r197, 3;
	add.s32 	%r200, %r199, %r5;
	cvt.s64.s32 	%rd40, %r200;
	add.s64 	%rd41, %rd1, %rd40;
	ld.global.u8 	%r201, [%rd41];
	sub.s32 	%r202, %r198, %r194;
	add.s32 	%r203, %r202, 7;
	shr.u32 	%r204, %r201, %r203;
	and.b32  	%r205, %r204, 1;
	shl.b32 	%r206, %r182, 2;
	shl.b32 	%r207, %r193, 1;
	and.b32  	%r208, %r207, 2;
	or.b32  	%r209, %r206, %r208;
	and.b32  	%r210, %r209, 510;
	or.b32  	%r268, %r205, %r210;
	add.s32 	%r263, %r263, 4;
$L__BB2_10:
	setp.eq.s32 	%p8, %r10, 0;
	@%p8 bra 	$L__BB2_15;
	setp.eq.s32 	%p9, %r10, 1;
	@%p9 bra 	$L__BB2_13;
	add.s32 	%r212, %r263, %r15;
	shr.s32 	%r213, %r212, 31;
	shr.u32 	%r214, %r213, 29;
	add.s32 	%r215, %r212, %r214;
	and.b32  	%r216, %r215, -8;
	shr.s32 	%r217, %r215, 3;
	add.s32 	%r218, %r217, %r5;
	cvt.s64.s32 	%rd42, %r218;
	add.s64 	%rd43, %rd1, %rd42;
	ld.global.u8 	%r219, [%rd43];
	sub.s32 	%r220, %r216, %r212;
	add.s32 	%r221, %r220, 7;
	shr.u32 	%r222, %r219, %r221;
	add.s32 	%r223, %r212, 1;
	shr.s32 	%r224, %r223, 31;
	shr.u32 	%r225, %r224, 29;
	add.s32 	%r226, %r223, %r225;
	and.b32  	%r227, %r226, -8;
	shr.s32 	%r228, %r226, 3;
	add.s32 	%r229, %r228, %r5;
	cvt.s64.s32 	%rd44, %r229;
	add.s64 	%rd45, %rd1, %rd44;
	ld.global.u8 	%r230, [%rd45];
	sub.s32 	%r231, %r227, %r223;
	add.s32 	%r232, %r231, 7;
	shr.u32 	%r233, %r230, %r232;
	and.b32  	%r234, %r233, 1;
	shl.b32 	%r235, %r268, 2;
	and.b32  	%r236, %r235, 508;
	shl.b32 	%r237, %r222, 1;
	and.b32  	%r238, %r237, 2;
	or.b32  	%r239, %r236, %r238;
	or.b32  	%r268, %r234, %r239;
	add.s32 	%r263, %r263, 2;
$L__BB2_13:
	setp.eq.s32 	%p10, %r12, 0;
	@%p10 bra 	$L__BB2_15;
	add.s32 	%r240, %r263, %r15;
	shr.s32 	%r241, %r240, 31;
	shr.u32 	%r242, %r241, 29;
	add.s32 	%r243, %r240, %r242;
	and.b32  	%r244, %r243, -8;
	shr.s32 	%r245, %r243, 3;
	add.s32 	%r246, %r245, %r5;
	cvt.s64.s32 	%rd46, %r246;
	add.s64 	%rd47, %rd1, %rd46;
	ld.global.u8 	%r247, [%rd47];
	sub.s32 	%r248, %r244, %r240;
	add.s32 	%r249, %r248, 7;
	shr.u32 	%r250, %r247, %r249;
	and.b32  	%r251, %r250, 1;
	shl.b32 	%r252, %r268, 1;
	and.b32  	%r253, %r252, 510;
	or.b32  	%r268, %r251, %r253;
$L__BB2_15:
	cvt.u16.u32 	%rs4, %r268;
$L__BB2_16:
	add.s32 	%r254, %r255, %r6;
	cvt.s64.s32 	%rd48, %r254;
	add.s64 	%rd49, %rd2, %rd48;
	st.global.u8 	[%rd49], %rs4;
	add.s32 	%r255, %r255, %r7;
	setp.lt.s32 	%p11, %r255, %r4;
	@%p11 bra 	$L__BB2_3;
$L__BB2_17:
	ret;

}


// ===== COMPILED SASS (sm_100) =====

	.target	sm_100

	.elftype	@"ET_EXEC"


//--------------------- .note.nv.tkinfo           --------------------------
	.section	.note.nv.tkinfo,"",@"SHT_NOTE"
	.sectionflags	@"SHF_NOTE_NV_TKINFO"
	.tkinfo
        /*0018*/ 	.word	0x00000002
        /*0030*/ 	.string	""
        /*0030*/ 	.string	"ptxas"
        /*0030*/ 	.string	"Cuda compilation tools, release 13.0, V13.0.88"
        /*0030*/ 	.string	"Build cuda_13.0.r13.0/compiler.36424714_0"
        /*0030*/ 	.string	"-arch sm_100 -m 64 "



//--------------------- .note.nv.cuinfo           --------------------------
	.section	.note.nv.cuinfo,"",@"SHT_NOTE"
	.sectionflags	@"SHF_NOTE_NV_CUINFO"
        /*0018*/ 	.short	0x0002
        /*001a*/ 	.short	0x0064
        /*001c*/ 	.short	0x0082
	.zero		2


//--------------------- .nv.info                  --------------------------
	.section	.nv.info,"",@"SHT_CUDA_INFO"
	.align	4


	//----- nvinfo : EIATTR_REGCOUNT
	.align		4
        /*0000*/ 	.byte	0x04, 0x2f
        /*0002*/ 	.short	(.L_1 - .L_0)
	.align		4
.L_0:
        /*0004*/ 	.word	index@(_Z22findRequiredBitsKernelPKhPiii)
        /*0008*/ 	.word	0x0000000d


	//----- nvinfo : EIATTR_FRAME_SIZE
	.align		4
.L_1:
        /*000c*/ 	.byte	0x04, 0x11
        /*000e*/ 	.short	(.L_3 - .L_2)
	.align		4
.L_2:
        /*0010*/ 	.word	index@(_Z22findRequiredBitsKernelPKhPiii)
        /*0014*/ 	.word	0x00000000


	//----- nvinfo : EIATTR_REGCOUNT
	.align		4
.L_3:
        /*0018*/ 	.byte	0x04, 0x2f
        /*001a*/ 	.short	(.L_5 - .L_4)
	.align		4
.L_4:
        /*001c*/ 	.word	index@(_Z14packBitsKernelPKhPhPKiS3_ii)
        /*0020*/ 	.word	0x00000020


	//----- nvinfo : EIATTR_FRAME_SIZE
	.align		4
.L_5:
        /*0024*/ 	.byte	0x04, 0x11
        /*0026*/ 	.short	(.L_7 - .L_6)
	.align		4
.L_6:
        /*0028*/ 	.word	index@(_Z14packBitsKernelPKhPhPKiS3_ii)
        /*002c*/ 	.word	0x00000000


	//----- nvinfo : EIATTR_REGCOUNT
	.align		4
.L_7:
        /*0030*/ 	.byte	0x04, 0x2f
        /*0032*/ 	.short	(.L_9 - .L_8)
	.align		4
.L_8:
        /*0034*/ 	.word	index@(_Z16unpackBitsKernelPKhPhPKiS3_S3_S3_i)
        /*0038*/ 	.word	0x00000020


	//----- nvinfo : EIATTR_FRAME_SIZE
	.align		4
.L_9:
        /*003c*/ 	.byte	0x04, 0x11
        /*003e*/ 	.short	(.L_11 - .L_10)
	.align		4
.L_10:
        /*0040*/ 	.word	index@(_Z16unpackBitsKernelPKhPhPKiS3_S3_S3_i)
        /*0044*/ 	.word	0x00000000


	//----- nvinfo : EIATTR_MIN_STACK_SIZE
	.align		4
.L_11:
        /*0048*/ 	.byte	0x04, 0x12
        /*004a*/ 	.short	(.L_13 - .L_12)
	.align		4
.L_12:
        /*004c*/ 	.word	index@(_Z16unpackBitsKernelPKhPhPKiS3_S3_S3_i)
        /*0050*/ 	.word	0x00000000


	//----- nvinfo : EIATTR_MIN_STACK_SIZE
	.align		4
.L_13:
        /*0054*/ 	.byte	0x04, 0x12
        /*0056*/ 	.short	(.L_15 - .L_14)
	.align		4
.L_14:
        /*0058*/ 	.word	index@(_Z14packBitsKernelPKhPhPKiS3_ii)
        /*005c*/ 	.word	0x00000000


	//----- nvinfo : EIATTR_MIN_STACK_SIZE
	.align		4
.L_15:
        /*0060*/ 	.byte	0x04, 0x12
        /*0062*/ 	.short	(.L_17 - .L_16)
	.align		4
.L_16:
        /*0064*/ 	.word	index@(_Z22findRequiredBitsKernelPKhPiii)
        /*0068*/ 	.word	0x00000000
.L_17:


//--------------------- .nv.compat                --------------------------
	.section	.nv.compat,"",@"SHT_CUDA_COMPAT_INFO"
	.align	4
        /*0000*/ 	.byte	0x02, 0x09, 0x00, 0x00, 0x02, 0x02, 0x01, 0x00, 0x02, 0x05, 0x05, 0x00, 0x03, 0x07, 0x01, 0x01
        /*0010*/ 	.byte	0x02, 0x03, 0x00, 0x00, 0x02, 0x06, 0x01, 0x00, 0x04, 0x0b, 0x08, 0x00, 0x09, 0x00, 0x00, 0x00
        /*0020*/ 	.byte	0x00, 0x00, 0x00, 0x00


//--------------------- .nv.info._Z16unpackBitsKernelPKhPhPKiS3_S3_S3_i --------------------------
	.section	.nv.info._Z16unpackBitsKernelPKhPhPKiS3_S3_S3_i,"",@"SHT_CUDA_INFO"
	.sectionflags	@""
	.align	4


	//----- nvinfo : EIATTR_CUDA_API_VERSION
	.align		4
        /*0000*/ 	.byte	0x04, 0x37
        /*0002*/ 	.short	(.L_19 - .L_18)
.L_18:
        /*0004*/ 	.word	0x00000082


	//----- nvinfo : EIATTR_KPARAM_INFO
	.align		4
.L_19:
        /*0008*/ 	.byte	0x04, 0x17
        /*000a*/ 	.short	(.L_21 - .L_20)
.L_20:
        /*000c*/ 	.word	0x00000000
        /*0010*/ 	.short	0x0006
        /*0012*/ 	.short	0x0030
        /*0014*/ 	.byte	0x00, 0xf0, 0x11, 0x00


	//----- nvinfo : EIATTR_KPARAM_INFO
	.align		4
.L_21:
        /*0018*/ 	.byte	0x04, 0x17
        /*001a*/ 	.short	(.L_23 - .L_22)
.L_22:
        /*001c*/ 	.word	0x00000000
        /*0020*/ 	.short	0x0005
        /*0022*/ 	.short	0x0028
        /*0024*/ 	.byte	0x00, 0xf5, 0x21, 0x00


	//----- nvinfo : EIATTR_KPARAM_INFO
	.align		4
.L_23:
        /*0028*/ 	.byte	0x04, 0x17
        /*002a*/ 	.short	(.L_25 - .L_24)
.L_24:
        /*002c*/ 	.word	0x00000000
        /*0030*/ 	.short	0x0004
        /*0032*/ 	.short	0x0020
        /*0034*/ 	.byte	0x00, 0xf5, 0x21, 0x00


	//----- nvinfo : EIATTR_KPARAM_INFO
	.align		4
.L_25:
        /*0038*/ 	.byte	0x04, 0x17
        /*003a*/ 	.short	(.L_27 - .L_26)
.L_26:
        /*003c*/ 	.word	0x00000000
        /*0040*/ 	.short	0x0003
        /*0042*/ 	.short	0x0018
        /*0044*/ 	.byte	0x00, 0xf5, 0x21, 0x00


	//----- nvinfo : EIATTR_KPARAM_INFO
	.align		4
.L_27:
        /*0048*/ 	.byte	0x04, 0x17
        /*004a*/ 	.short	(.L_29 - .L_28)
.L_28:
        /*004c*/ 	.word	0x00000000
        /*0050*/ 	.short	0x0002
        /*0052*/ 	.short	0x0010
        /*0054*/ 	.byte	0x00, 0xf5, 0x21, 0x00


	//----- nvinfo : EIATTR_KPARAM_INFO
	.align		4
.L_29:
        /*0058*/ 	.byte	0x04, 0x17
        /*005a*/ 	.short	(.L_31 - .L_30)
.L_30:
        /*005c*/ 	.word	0x00000000
        /*0060*/ 	.short	0x0001
        /*0062*/ 	.short	0x0008
        /*0064*/ 	.byte	0x00, 0xf5, 0x21, 0x00


	//----- nvinfo : EIATTR_KPARAM_INFO
	.align		4
.L_31:
        /*0068*/ 	.byte	0x04, 0x17
        /*006a*/ 	.short	(.L_33 - .L_32)
.L_32:
        /*006c*/ 	.word	0x00000000
        /*0070*/ 	.short	0x0000
        /*0072*/ 	.short	0x0000
        /*0074*/ 	.byte	0x00, 0xf5, 0x21, 0x00


	//----- nvinfo : EIATTR_SPARSE_MMA_MASK
	.align		4
.L_33:
        /*0078*/ 	.byte	0x03, 0x50
        /*007a*/ 	.short	0x0000


	//----- nvinfo : EIATTR_MAXREG_COUNT
	.align		4
        /*007c*/ 	.byte	0x03, 0x1b
        /*007e*/ 	.short	0x00ff


	//----- nvinfo : EIATTR_MERCURY_ISA_VERSION
	.align		4
        /*0080*/ 	.byte	0x03, 0x5f
        /*0082*/ 	.short	0x0101


	//----- nvinfo : EIATTR_VRC_CTA_INIT_COUNT
	.align		4
        /*0084*/ 	.byte	0x02, 0x4a
	.zero		1
	.zero		1


	//----- nvinfo : EIATTR_EXIT_INSTR_OFFSETS
	.align		4
        /*0088*/ 	.byte	0x04, 0x1c
        /*008a*/ 	.short	(.L_35 - .L_34)


	//   ....[0]....
.L_34:
        /*008c*/ 	.word	0x00000040


	//   ....[1]....
        /*0090*/ 	.word	0x000000f0


	//   ....[2]....
        /*0094*/ 	.word	0x00000fd0


	//----- nvinfo : EIATTR_CRS_STACK_SIZE
	.align		4
.L_35:
        /*0098*/ 	.byte	0x04, 0x1e
        /*009a*/ 	.short	(.L_37 - .L_36)
.L_36:
        /*009c*/ 	.word	0x00000000


	//----- nvinfo : EIATTR_CBANK_PARAM_SIZE
	.align		4
.L_37:
        /*00a0*/ 	.byte	0x03, 0x19
        /*00a2*/ 	.short	0x0034


	//----- nvinfo : EIATTR_PARAM_CBANK
	.align		4
        /*00a4*/ 	.byte	0x04, 0x0a
        /*00a6*/ 	.short	(.L_39 - .L_38)
	.align		4
.L_38:
        /*00a8*/ 	.word	index@(.nv.constant0._Z16unpackBitsKernelPKhPhPKiS3_S3_S3_i)
        /*00ac*/ 	.short	0x0380
        /*00ae*/ 	.short	0x0034


	//----- nvinfo : EIATTR_SW_WAR
	.align		4
.L_39:
        /*00b0*/ 	.byte	0x04, 0x36
        /*00b2*/ 	.short	(.L_41 - .L_40)
.L_40:
        /*00b4*/ 	.word	0x00000008
.L_41:


//--------------------- .nv.info._Z14packBitsKernelPKhPhPKiS3_ii --------------------------
	.section	.nv.info._Z14packBitsKernelPKhPhPKiS3_ii,"",@"SHT_CUDA_INFO"
	.sectionflags	@""
	.align	4


	//----- nvinfo : EIATTR_CUDA_API_VERSION
	.align		4
        /*0000*/ 	.byte	0x04, 0x37
        /*0002*/ 	.short	(.L_43 - .L_42)
.L_42:
        /*0004*/ 	.word	0x00000082


	//----- nvinfo : EIATTR_KPARAM_INFO
	.align		4
.L_43:
        /*0008*/ 	.byte	0x04, 0x17
        /*000a*/ 	.short	(.L_45 - .L_44)
.L_44:
        /*000c*/ 	.word	0x00000000
        /*0010*/ 	.short	0x0005
        /*0012*/ 	.short	0x0024
        /*0014*/ 	.byte	0x00, 0xf0, 0x11, 0x00


	//----- nvinfo : EIATTR_KPARAM_INFO
	.align		4
.L_45:
        /*0018*/ 	.byte	0x04, 0x17
        /*001a*/ 	.short	(.L_47 - .L_46)
.L_46:
        /*001c*/ 	.word	0x00000000
        /*0020*/ 	.short	0x0004
        /*0022*/ 	.short	0x0020
        /*0024*/ 	.byte	0x00, 0xf0, 0x11, 0x00


	//----- nvinfo : EIATTR_KPARAM_INFO
	.align		4
.L_47:
        /*0028*/ 	.byte	0x04, 0x17
        /*002a*/ 	.short	(.L_49 - .L_48)
.L_48:
        /*002c*/ 	.word	0x00000000
        /*0030*/ 	.short	0x0003
        /*0032*/ 	.short	0x0018
        /*0034*/ 	.byte	0x00, 0xf5, 0x21, 0x00


	//----- nvinfo : EIATTR_KPARAM_INFO
	.align		4
.L_49:
        /*0038*/ 	.byte	0x04, 0x17
        /*003a*/ 	.short	(.L_51 - .L_50)
.L_50:
        /*003c*/ 	.word	0x00000000
        /*0040*/ 	.short	0x0002
        /*0042*/ 	.short	0x0010
        /*0044*/ 	.byte	0x00, 0xf5, 0x21, 0x00


	//----- nvinfo : EIATTR_KPARAM_INFO
	.align		4
.L_51:
        /*0048*/ 	.byte	0x04, 0x17
        /*004a*/ 	.short	(.L_53 - .L_52)
.L_52:
        /*004c*/ 	.word	0x00000000
        /*0050*/ 	.short	0x0001
        /*0052*/ 	.short	0x0008
        /*0054*/ 	.byte	0x00, 0xf5, 0x21, 0x00


	//----- nvinfo : EIATTR_KPARAM_INFO
	.align		4
.L_53:
        /*0058*/ 	.byte	0x04, 0x17
        /*005a*/ 	.short	(.L_55 - .L_54)
.L_54:
        /*005c*/ 	.word	0x00000000
        /*0060*/ 	.short	0x0000
        /*0062*/ 	.short	0x0000
        /*0064*/ 	.byte	0x00, 0xf5, 0x21, 0x00


	//----- nvinfo : EIATTR_SPARSE_MMA_MASK
	.align		4
.L_55:
        /*0068*/ 	.byte	0x03, 0x50
        /*006a*/ 	.short	0x0000


	//----- nvinfo : EIATTR_MAXREG_COUNT
	.align		4
        /*006c*/ 	.byte	0x03, 0x1b
        /*006e*/ 	.short	0x00ff


	//----- nvinfo : EIATTR_MERCURY_ISA_VERSION
	.align		4
        /*0070*/ 	.byte	0x03, 0x5f
        /*0072*/ 	.short	0x0101


	//----- nvinfo : EIATTR_VRC_CTA_INIT_COUNT
	.align		4
        /*0074*/ 	.byte	0x02, 0x4a
	.zero		1
	.zero		1


	//----- nvinfo : EIATTR_EXIT_INSTR_OFFSETS
	.align		4
        /*0078*/ 	.byte	0x04, 0x1c
        /*007a*/ 	.short	(.L_57 - .L_56)


	//   ....[0]....
.L_56:
        /*007c*/ 	.word	0x00000030


	//   ....[1]....
        /*0080*/ 	.word	0x000000b0


	//   ....[2]....
        /*0084*/ 	.word	0x00000f40


	//----- nvinfo : EIATTR_CBANK_PARAM_SIZE
	.align		4
.L_57:
        /*0088*/ 	.byte	0x03, 0x19
        /*008a*/ 	.short	0x0028


	//----- nvinfo : EIATTR_PARAM_CBANK
	.align		4
        /*008c*/ 	.byte	0x04, 0x0a
        /*008e*/ 	.short	(.L_59 - .L_58)
	.align		4
.L_58:
        /*0090*/ 	.word	index@(.nv.constant0._Z14packBitsKernelPKhPhPKiS3_ii)
        /*0094*/ 	.short	0x0380
        /*0096*/ 	.short	0x0028


	//----- nvinfo : EIATTR_SW_WAR
	.align		4
.L_59:
        /*0098*/ 	.byte	0x04, 0x36
        /*009a*/ 	.short	(.L_61 - .L_60)
.L_60:
        /*009c*/ 	.word	0x00000008
.L_61:


//--------------------- .nv.info._Z22findRequiredBitsKernelPKhPiii --------------------------
	.section	.nv.info._Z22findRequiredBitsKernelPKhPiii,"",@"SHT_CUDA_INFO"
	.sectionflags	@""
	.align	4


	//----- nvinfo : EIATTR_CUDA_API_VERSION
	.align		4
        /*0000*/ 	.byte	0x04, 0x37
        /*0002*/ 	.short	(.L_63 - .L_62)
.L_62:
        /*0004*/ 	.word	0x00000082


	//----- nvinfo : EIATTR_KPARAM_INFO
	.align		4
.L_63:
        /*0008*/ 	.byte	0x04, 0x17
        /*000a*/ 	.short	(.L_65 - .L_64)
.L_64:
        /*000c*/ 	.word	0x00000000
        /*0010*/ 	.short	0x0003
        /*0012*/ 	.short	0x0014
        /*0014*/ 	.byte	0x00, 0xf0, 0x11, 0x00


	//----- nvinfo : EIATTR_KPARAM_INFO
	.align		4
.L_65:
        /*0018*/ 	.byte	0x04, 0x17
        /*001a*/ 	.short	(.L_67 - .L_66)
.L_66:
        /*001c*/ 	.word	0x00000000
        /*0020*/ 	.short	0x0002
        /*0022*/ 	.short	0x0010
        /*0024*/ 	.byte	0x00, 0xf0, 0x11, 0x00


	//----- nvinfo : EIATTR_KPARAM_INFO
	.align		4
.L_67:
        /*0028*/ 	.byte	0x04, 0x17
        /*002a*/ 	.short	(.L_69 - .L_68)
.L_68:
        /*002c*/ 	.word	0x00000000
        /*0030*/ 	.short	0x0001
        /*0032*/ 	.short	0x0008
        /*0034*/ 	.byte	0x00, 0xf5, 0x21, 0x00


	//----- nvinfo : EIATTR_KPARAM_INFO
	.align		4
.L_69:
        /*0038*/ 	.byte	0x04, 0x17
        /*003a*/ 	.short	(.L_71 - .L_70)
.L_70:
        /*003c*/ 	.word	0x00000000
        /*0040*/ 	.short	0x0000
        /*0042*/ 	.short	0x0000
        /*0044*/ 	.byte	0x00, 0xf5, 0x21, 0x00


	//----- nvinfo : EIATTR_SPARSE_MMA_MASK
	.align		4
.L_71:
        /*0048*/ 	.byte	0x03, 0x50
        /*004a*/ 	.short	0x0000


	//----- nvinfo : EIATTR_MAXREG_COUNT
	.align		4
        /*004c*/ 	.byte	0x03, 0x1b
        /*004e*/ 	.short	0x00ff


	//----- nvinfo : EIATTR_NUM_BARRIERS
	.align		4
        /*0050*/ 	.byte	0x02, 0x4c
        /*0052*/ 	.byte	0x01
	.zero		1


	//----- nvinfo : EIATTR_MERCURY_ISA_VERSION
	.align		4
        /*0054*/ 	.byte	0x03, 0x5f
        /*0056*/ 	.short	0x0101


	//----- nvinfo : EIATTR_COOP_GROUP_MASK_REGIDS
	.align		4
        /*0058*/ 	.byte	0x04, 0x29
        /*005a*/ 	.short	(.L_73 - .L_72)


	//   ....[0]....
.L_72:
        /*005c*/ 	.word	0xffffffff


	//   ....[1]....
        /*0060*/ 	.word	0xffffffff


	//   ....[2]....
        /*0064*/ 	.word	0xffffffff


	//   ....[3]....
        /*0068*/ 	.word	0xffffffff


	//   ....[4]....
        /*006c*/ 	.word	0xffffffff


	//   ....[5]....
        /*0070*/ 	.word	0xffffffff


	//   ....[6]....
        /*0074*/ 	.word	0xffffffff


	//   ....[7]....
        /*0078*/ 	.word	0xffffffff


	//   ....[8]....
        /*007c*/ 	.word	0xffffffff


	//   ....[9]....
        /*0080*/ 	.word	0xffffffff


	//----- nvinfo : EIATTR_COOP_GROUP_INSTR_OFFSETS
	.align		4
.L_73:
        /*0084*/ 	.byte	0x04, 0x28
        /*0086*/ 	.short	(.L_75 - .L_74)


	//   ....[0]....
.L_74:
        /*0088*/ 	.word	0x000001e0


	//   ....[1]....
        /*008c*/ 	.word	0x00000260


	//   ....[2]....
        /*0090*/ 	.word	0x000002b0


	//   ....[3]....
        /*0094*/ 	.word	0x000002f0


	//   ....[4]....
        /*0098*/ 	.word	0x00000350


	//   ....[5]....
        /*009c*/ 	.word	0x000003f0


	//   ....[6]....
        /*00a0*/ 	.word	0x00000430


	//   ....[7]....
        /*00a4*/ 	.word	0x00000460


	//   ....[8]....
        /*00a8*/ 	.word	0x00000490


	//   ....[9]....
        /*00ac*/ 	.word	0x000004c0


	//----- nvinfo : EIATTR_VRC_CTA_INIT_COUNT
	.align		4
.L_75:
        /*00b0*/ 	.byte	0x02, 0x4a
	.zero		1
	.zero		1


	//----- nvinfo : EIATTR_EXIT_INSTR_OFFSETS
	.align		4
        /*00b4*/ 	.byte	0x04, 0x1c
        /*00b6*/ 	.short	(.L_77 - .L_76)


	//   ....[0]....
.L_76:
        /*00b8*/ 	.word	0x00000050


	//   ....[1]....
        /*00bc*/ 	.word	0x000003e0


	//   ....[2]....
        /*00c0*/ 	.word	0x000004e0


	//   ....[3]....
        /*00c4*/ 	.word	0x000005b0


	//----- nvinfo : EIATTR_CRS_STACK_SIZE
	.align		4
.L_77:
        /*00c8*/ 	.byte	0x04, 0x1e
        /*00ca*/ 	.short	(.L_79 - .L_78)
.L_78:
        /*00cc*/ 	.word	0x00000000


	//----- nvinfo : EIATTR_CBANK_PARAM_SIZE
	.align		4
.L_79:
        /*00d0*/ 	.byte	0x03, 0x19
        /*00d2*/ 	.short	0x0018


	//----- nvinfo : EIATTR_PARAM_CBANK
	.align		4
        /*00d4*/ 	.byte	0x04, 0x0a
        /*00d6*/ 	.short	(.L_81 - .L_80)
	.align		4
.L_80:
        /*00d8*/ 	.word	index@(.nv.constant0._Z22findRequiredBitsKernelPKhPiii)
        /*00dc*/ 	.short	0x0380
        /*00de*/ 	.short	0x0018


	//----- nvinfo : EIATTR_SW_WAR
	.align		4
.L_81:
        /*00e0*/ 	.byte	0x04, 0x36
        /*00e2*/ 	.short	(.L_83 - .L_82)
.L_82:
        /*00e4*/ 	.word	0x00000008
.L_83:


//--------------------- .nv.callgraph             --------------------------
	.section	.nv.callgraph,"",@"SHT_CUDA_CALLGRAPH"
	.align	4
	.sectionentsize	8
	.align		4
        /*0000*/ 	.word	0x00000000
	.align		4
        /*0004*/ 	.word	0xffffffff
	.align		4
        /*0008*/ 	.word	0x00000000
	.align		4
        /*000c*/ 	.word	0xfffffffe
	.align		4
        /*0010*/ 	.word	0x00000000
	.align		4
        /*0014*/ 	.word	0xfffffffd
	.align		4
        /*0018*/ 	.word	0x00000000
	.align		4
        /*001c*/ 	.word	0xfffffffc


//--------------------- .text._Z16unpackBitsKernelPKhPhPKiS3_S3_S3_i --------------------------
	.section	.text._Z16unpackBitsKernelPKhPhPKiS3_S3_S3_i,"ax",@progbits
	.align	128
        .global         _Z16unpackBitsKernelPKhPhPKiS3_S3_S3_i
        .type           _Z16unpackBitsKernelPKhPhPKiS3_S3_S3_i,@function
        .size           _Z16unpackBitsKernelPKhPhPKiS3_S3_S3_i,(.L_x_25 - _Z16unpackBitsKernelPKhPhPKiS3_S3_S3_i)
        .other          _Z16unpackBitsKernelPKhPhPKiS3_S3_S3_i,@"STO_CUDA_ENTRY STV_DEFAULT"
_Z16unpackBitsKernelPKhPhPKiS3_S3_S3_i:
.text._Z16unpackBitsKernelPKhPhPKiS3_S3_S3_i:
[----:B------:R-:W-:Y:S01]  /*0000*/  LDC R1, c[0x0][0x37c] ;  /* 0x0000df00ff017b82 */ /* 0x000fe20000000800 */
[----:B------:R-:W0:Y:S01]  /*0010*/  S2R R5, SR_CTAID.X ;  /* 0x0000000000057919 */ /* 0x000e220000002500 */
[----:B------:R-:W0:Y:S02]  /*0020*/  LDCU UR4, c[0x0][0x3b0] ;  /* 0x00007600ff0477ac */ /* 0x000e240008000800 */
[----:B0-----:R-:W-:-:S13]  /*0030*/  ISETP.GE.AND P0, PT, R5, UR4, PT ;  /* 0x0000000405007c0c */ /* 0x001fda000bf06270 */
[----:B------:R-:W-:Y:S05]  /*0040*/  @P0 EXIT ;  /* 0x000000000000094d */ /* 0x000fea0003800000 */
[----:B------:R-:W0:Y:S01]  /*0050*/  LDC.64 R2, c[0x0][0x398] ;  /* 0x0000e600ff027b82 */ /* 0x000e220000000a00 */
[----:B------:R-:W1:Y:S01]  /*0060*/  LDCU.64 UR4, c[0x0][0x358] ;  /* 0x00006b00ff0477ac */ /* 0x000e620008000a00 */
[----:B------:R-:W2:Y:S06]  /*0070*/  S2R R7, SR_TID.X ;  /* 0x0000000000077919 */ /* 0x000eac0000002100 */
[----:B------:R-:W3:Y:S08]  /*0080*/  LDC.64 R8, c[0x0][0x390] ;  /* 0x0000e400ff087b82 */ /* 0x000ef00000000a00 */
[----:B------:R-:W4:Y:S01]  /*0090*/  LDC.64 R10, c[0x0][0x3a0] ;  /* 0x0000e800ff0a7b82 */ /* 0x000f220000000a00 */
[----:B0-----:R-:W-:-:S07]  /*00a0*/  IMAD.WIDE.U32 R2, R5, 0x4, R2 ;  /* 0x0000000405027825 */ /* 0x001fce00078e0002 */
[----:B------:R-:W0:Y:S01]  /*00b0*/  LDC.64 R12, c[0x0][0x3a8] ;  /* 0x0000ea00ff0c7b82 */ /* 0x000e220000000a00 */
[----:B-1----:R-:W2:Y:S01]  /*00c0*/  LDG.E R0, desc[UR4][R2.64] ;  /* 0x0000000402007981 */ /* 0x002ea2000c1e1900 */
[----:B---3--:R-:W-:Y:S01]  /*00d0*/  IMAD.WIDE.U32 R8, R5, 0x4, R8 ;  /* 0x0000000405087825 */ /* 0x008fe200078e0008 */
[----:B--2---:R-:W-:-:S13]  /*00e0*/  ISETP.GE.AND P0, PT, R7, R0, PT ;  /* 0x000000000700720c */ /* 0x004fda0003f06270 */
[----:B0---4-:R-:W-:Y:S05]  /*00f0*/  @P0 EXIT ;  /* 0x000000000000094d */ /* 0x011fea0003800000 */
[----:B------:R-:W2:Y:S01]  /*0100*/  LDG.E R2, desc[UR4][R8.64] ;  /* 0x0000000408027981 */ /* 0x000ea2000c1e1900 */
[----:B------:R-:W-:-:S04]  /*0110*/  IMAD.WIDE.U32 R10, R5, 0x4, R10 ;  /* 0x00000004050a7825 */ /* 0x000fc800078e000a */
[----:B------:R-:W-:Y:S01]  /*0120*/  IMAD.WIDE.U32 R12, R5, 0x4, R12 ;  /* 0x00000004050c7825 */ /* 0x000fe200078e000c */
[----:B------:R0:W5:Y:S01]  /*0130*/  LDG.E R3, desc[UR4][R10.64] ;  /* 0x000000040a037981 */ /* 0x000162000c1e1900 */
[----:B------:R-:W1:Y:S03]  /*0140*/  LDCU UR6, c[0x0][0x360] ;  /* 0x00006c00ff0677ac */ /* 0x000e660008000800 */
[----:B------:R0:W5:Y:S01]  /*0150*/  LDG.E R4, desc[UR4][R12.64] ;  /* 0x000000040c047981 */ /* 0x000162000c1e1900 */
[----:B------:R-:W3:Y:S01]  /*0160*/  LDCU.64 UR8, c[0x0][0x380] ;  /* 0x00007000ff0877ac */ /* 0x000ee20008000a00 */
[C---:B--2---:R-:W-:Y:S02]  /*0170*/  LOP3.LUT R5, R2.reuse, 0x7, RZ, 0xc0, !PT ;  /* 0x0000000702057812 */ /* 0x044fe400078ec0ff */
[----:B------:R-:W-:-:S03]  /*0180*/  LOP3.LUT R8, R2, 0x3, RZ, 0xc0, !PT ;  /* 0x0000000302087812 */ /* 0x000fc600078ec0ff */
[----:B------:R-:W-:-:S05]  /*0190*/  VIADD R6, R5, 0xffffffff ;  /* 0xffffffff05067836 */ /* 0x000fca0000000000 */
[----:B------:R-:W-:Y:S02]  /*01a0*/  ISETP.GE.U32.AND P0, PT, R6, 0x3, PT ;  /* 0x000000030600780c */ /* 0x000fe40003f06070 */
[----:B------:R-:W-:-:S05]  /*01b0*/  LOP3.LUT R6, R2, 0x7ffffff8, RZ, 0xc0, !PT ;  /* 0x7ffffff802067812 */ /* 0x000fca00078ec0ff */
[----:B01-3--:R-:W-:-:S07]  /*01c0*/  IMAD.MOV R9, RZ, RZ, -R6 ;  /* 0x000000ffff097224 */ /* 0x00bfce00078e0a06 */
.L_x_5:
[----:B------:R-:W-:Y:S02]  /*01d0*/  ISETP.GE.AND P1, PT, R2, 0x1, PT ;  /* 0x000000010200780c */ /* 0x000fe40003f26270 */
[----:B0-----:R-:W-:-:S11]  /*01e0*/  PRMT R13, RZ, 0x7610, R13 ;  /* 0x00007610ff0d7816 */ /* 0x001fd6000000000d */
[----:B------:R-:W-:Y:S05]  /*01f0*/  @!P1 BRA `(.L_x_0) ;  /* 0x0000000c00549947 */ /* 0x000fea0003800000 */
[C---:B------:R-:W-:Y:S01]  /*0200*/  ISETP.GE.U32.AND P1, PT, R2.reuse, 0x8, PT ;  /* 0x000000080200780c */ /* 0x040fe20003f26070 */
[----:B------:R-:W-:Y:S02]  /*0210*/  IMAD R10, R2, R7, RZ ;  /* 0x00000007020a7224 */ /* 0x000fe400078e02ff */
[----:B------:R-:W-:Y:S02]  /*0220*/  IMAD.MOV.U32 R11, RZ, RZ, RZ ;  /* 0x000000ffff0b7224 */ /* 0x000fe400078e00ff */
[----:B------:R-:W-:-:S08]  /*0230*/  IMAD.MOV.U32 R13, RZ, RZ, RZ ;  /* 0x000000ffff0d7224 */ /* 0x000fd000078e00ff */
[----:B------:R-:W-:Y:S05]  /*0240*/  @!P1 BRA `(.L_x_1) ;  /* 0x0000000400a89947 */ /* 0x000fea0003800000 */
[----:B------:R-:W-:Y:S02]  /*0250*/  VIADD R11, R10, 0x3 ;  /* 0x000000030a0b7836 */ /* 0x000fe40000000000 */
[----:B------:R-:W-:Y:S02]  /*0260*/  IMAD.MOV.U32 R13, RZ, RZ, RZ ;  /* 0x000000ffff0d7224 */ /* 0x000fe400078e00ff */
[----:B------:R-:W-:-:S07]  /*0270*/  IMAD.MOV.U32 R12, RZ, RZ, R9 ;  /* 0x000000ffff0c7224 */ /* 0x000fce00078e0009 */
.L_x_2:
[C---:B------:R-:W-:Y:S02]  /*0280*/  VIADD R26, R11.reuse, 0xfffffffd ;  /* 0xfffffffd0b1a7836 */ /* 0x040fe40000000000 */
[----:B------:R-:W-:-:S03]  /*0290*/  VIADD R23, R11, 0xfffffffe ;  /* 0xfffffffe0b177836 */ /* 0x000fc60000000000 */
[----:B------:R-:W-:-:S04]  /*02a0*/  SHF.R.S32.HI R15, RZ, 0x1f, R26 ;  /* 0x0000001fff0f7819 */ /* 0x000fc8000001141a */
[----:B------:R-:W-:-:S04]  /*02b0*/  LEA.HI R22, R15, R26, RZ, 0x3 ;  /* 0x0000001a0f167211 */ /* 0x000fc800078f18ff */
[----:B-----5:R-:W-:-:S04]  /*02c0*/  LEA.HI.SX32 R14, R22, R3, 0x1d ;  /* 0x00000003160e7211 */ /* 0x020fc800078feaff */
[----:B------:R-:W-:Y:S01]  /*02d0*/  IADD3 R18, P1, PT, R14, UR8, RZ ;  /* 0x000000080e127c10 */ /* 0x000fe2000ff3e0ff */
[----:B------:R-:W-:-:S03]  /*02e0*/  VIADD R20, R11, 0xffffffff ;  /* 0xffffffff0b147836 */ /* 0x000fc60000000000 */
[----:B------:R-:W-:Y:S02]  /*02f0*/  LEA.HI.X.SX32 R19, R14, UR9, 0x1, P1 ;  /* 0x000000090e137c11 */ /* 0x000fe400088f0eff */
[----:B------:R-:W-:Y:S02]  /*0300*/  SHF.R.S32.HI R14, RZ, 0x1f, R23 ;  /* 0x0000001fff0e7819 */ /* 0x000fe40000011417 */
[----:B------:R-:W-:Y:S01]  /*0310*/  SHF.R.S32.HI R17, RZ, 0x1f, R20 ;  /* 0x0000001fff117819 */ /* 0x000fe20000011414 */
[----:B------:R-:W2:Y:S01]  /*0320*/  LDG.E.U8 R25, desc[UR4][R18.64] ;  /* 0x0000000412197981 */ /* 0x000ea2000c1e1100 */
[----:B------:R-:W-:Y:S02]  /*0330*/  LEA.HI R29, R14, R23, RZ, 0x3 ;  /* 0x000000170e1d7211 */ /* 0x000fe400078f18ff */
[----:B------:R-:W-:Y:S02]  /*0340*/  LEA.HI R24, R17, R20, RZ, 0x3 ;  /* 0x0000001411187211 */ /* 0x000fe400078f18ff */
[----:B------:R-:W-:-:S02]  /*0350*/  LEA.HI.SX32 R15, R29, R3, 0x1d ;  /* 0x000000031d0f7211 */ /* 0x000fc400078feaff */
[----:B------:R-:W-:Y:S02]  /*0360*/  LEA.HI.SX32 R17, R24, R3, 0x1d ;  /* 0x0000000318117211 */ /* 0x000fe400078feaff */
[----:B------:R-:W-:-:S04]  /*0370*/  IADD3 R14, P1, PT, R15, UR8, RZ ;  /* 0x000000080f0e7c10 */ /* 0x000fc8000ff3e0ff */
[----:B------:R-:W-:Y:S02]  /*0380*/  LEA.HI.X.SX32 R15, R15, UR9, 0x1, P1 ;  /* 0x000000090f0f7c11 */ /* 0x000fe400088f0eff */
[----:B------:R-:W-:-:S03]  /*0390*/  IADD3 R16, P1, PT, R17, UR8, RZ ;  /* 0x0000000811107c10 */ /* 0x000fc6000ff3e0ff */
[----:B------:R0:W3:Y:S01]  /*03a0*/  LDG.E.U8 R21, desc[UR4][R14.64] ;  /* 0x000000040e157981 */ /* 0x0000e2000c1e1100 */
[----:B------:R-:W-:-:S05]  /*03b0*/  LEA.HI.X.SX32 R17, R17, UR9, 0x1, P1 ;  /* 0x0000000911117c11 */ /* 0x000fca00088f0eff */
[----:B------:R1:W4:Y:S01]  /*03c0*/  LDG.E.U8 R27, desc[UR4][R16.64] ;  /* 0x00000004101b7981 */ /* 0x000322000c1e1100 */
[----:B------:R-:W-:Y:S02]  /*03d0*/  SHF.R.S32.HI R28, RZ, 0x1f, R11 ;  /* 0x0000001fff1c7819 */ /* 0x000fe4000001140b */
[----:B0-----:R-:W-:Y:S01]  /*03e0*/  LOP3.LUT R15, R22, 0xfffffff8, RZ, 0xc0, !PT ;  /* 0xfffffff8160f7812 */ /* 0x001fe200078ec0ff */
[----:B------:R-:W-:Y:S01]  /*03f0*/  VIADD R22, R11, 0x1 ;  /* 0x000000010b167836 */ /* 0x000fe20000000000 */
[----:B------:R-:W-:Y:S02]  /*0400*/  LEA.HI R28, R28, R11, RZ, 0x3 ;  /* 0x0000000b1c1c7211 */ /* 0x000fe400078f18ff */
[----:B-1----:R-:W-:Y:S02]  /*0410*/  IADD3 R16, PT, PT, R15, 0x7, -R26 ;  /* 0x000000070f107810 */ /* 0x002fe40007ffe81a */
[----:B------:R-:W-:Y:S02]  /*0420*/  SHF.R.S32.HI R15, RZ, 0x1f, R22 ;  /* 0x0000001fff0f7819 */ /* 0x000fe40000011416 */
[----:B------:R-:W-:-:S02]  /*0430*/  LEA.HI.SX32 R19, R28, R3, 0x1d ;  /* 0x000000031c137211 */ /* 0x000fc400078feaff */
[----:B------:R-:W-:Y:S02]  /*0440*/  LEA.HI R26, R15, R22, RZ, 0x3 ;  /* 0x000000160f1a7211 */ /* 0x000fe400078f18ff */
[----:B------:R-:W-:Y:S01]  /*0450*/  LOP3.LUT R17, R24, 0xfffffff8, RZ, 0xc0, !PT ;  /* 0xfffffff818117812 */ /* 0x000fe200078ec0ff */
[----:B------:R-:W-:Y:S01]  /*0460*/  VIADD R24, R11, 0x2 ;  /* 0x000000020b187836 */ /* 0x000fe20000000000 */
[----:B------:R-:W-:Y:S02]  /*0470*/  IADD3 R18, P1, PT, R19, UR8, RZ ;  /* 0x0000000813127c10 */ /* 0x000fe4000ff3e0ff */
[----:B------:R-:W-:Y:S02]  /*0480*/  LOP3.LUT R14, R29, 0xfffffff8, RZ, 0xc0, !PT ;  /* 0xfffffff81d0e7812 */ /* 0x000fe400078ec0ff */
[----:B------:R-:W-:Y:S02]  /*0490*/  LEA.HI.SX32 R15, R26, R3, 0x1d ;  /* 0x000000031a0f7211 */ /* 0x000fe400078feaff */
[----:B------:R-:W-:-:S02]  /*04a0*/  LEA.HI.X.SX32 R19, R19, UR9, 0x1, P1 ;  /* 0x0000000913137c11 */ /* 0x000fc400088f0eff */
[----:B------:R-:W-:Y:S02]  /*04b0*/  IADD3 R23, PT, PT, R14, 0x7, -R23 ;  /* 0x000000070e177810 */ /* 0x000fe40007ffe817 */
[----:B------:R-:W-:Y:S01]  /*04c0*/  IADD3 R20, PT, PT, R17, 0x7, -R20 ;  /* 0x0000000711147810 */ /* 0x000fe20007ffe814 */
[----:B------:R-:W4:Y:S01]  /*04d0*/  LDG.E.U8 R18, desc[UR4][R18.64] ;  /* 0x0000000412127981 */ /* 0x000f22000c1e1100 */
[C---:B------:R-:W-:Y:S02]  /*04e0*/  IADD3 R14, P1, PT, R15.reuse, UR8, RZ ;  /* 0x000000080f0e7c10 */ /* 0x040fe4000ff3e0ff */
[----:B------:R-:W-:Y:S02]  /*04f0*/  SHF.R.S32.HI R17, RZ, 0x1f, R24 ;  /* 0x0000001fff117819 */ /* 0x000fe40000011418 */
[----:B------:R-:W-:Y:S02]  /*0500*/  LEA.HI.X.SX32 R15, R15, UR9, 0x1, P1 ;  /* 0x000000090f0f7c11 */ /* 0x000fe400088f0eff */
[----:B------:R-:W-:-:S03]  /*0510*/  LEA.HI R17, R17, R24, RZ, 0x3 ;  /* 0x0000001811117211 */ /* 0x000fc600078f18ff */
[----:B------:R0:W4:Y:S01]  /*0520*/  LDG.E.U8 R19, desc[UR4][R14.64] ;  /* 0x000000040e137981 */ /* 0x000122000c1e1100 */
[C---:B------:R-:W-:Y:S02]  /*0530*/  LOP3.LUT R29, R17.reuse, 0xfffffff8, RZ, 0xc0, !PT ;  /* 0xfffffff8111d7812 */ /* 0x040fe400078ec0ff */
[----:B------:R-:W-:Y:S02]  /*0540*/  LEA.HI.SX32 R17, R17, R3, 0x1d ;  /* 0x0000000311117211 */ /* 0x000fe400078feaff */
[----:B------:R-:W-:Y:S02]  /*0550*/  LOP3.LUT R28, R28, 0xfffffff8, RZ, 0xc0, !PT ;  /* 0xfffffff81c1c7812 */ /* 0x000fe400078ec0ff */
[----:B------:R-:W-:Y:S02]  /*0560*/  IADD3 R24, PT, PT, R29, 0x7, -R24 ;  /* 0x000000071d187810 */ /* 0x000fe40007ffe818 */
[----:B--2---:R-:W-:Y:S02]  /*0570*/  SHF.R.U32.HI R25, RZ, R16, R25 ;  /* 0x00000010ff197219 */ /* 0x004fe40000011619 */
[----:B------:R-:W-:-:S03]  /*0580*/  IADD3 R16, P1, PT, R17, UR8, RZ ;  /* 0x0000000811107c10 */ /* 0x000fc6000ff3e0ff */
[----:B------:R-:W-:Y:S01]  /*0590*/  IMAD.SHL.U32 R25, R25, 0x2, RZ ;  /* 0x0000000219197824 */ /* 0x000fe200078e00ff */
[----:B------:R-:W-:-:S04]  /*05a0*/  LEA.HI.X.SX32 R17, R17, UR9, 0x1, P1 ;  /* 0x0000000911117c11 */ /* 0x000fc800088f0eff */
[----:B0-----:R-:W-:Y:S02]  /*05b0*/  LOP3.LUT R14, R25, 0x2, RZ, 0xc0, !PT ;  /* 0x00000002190e7812 */ /* 0x001fe400078ec0ff */
[----:B------:R0:W2:Y:S03]  /*05c0*/  LDG.E.U8 R17, desc[UR4][R16.64] ;  /* 0x0000000410117981 */ /* 0x0000a6000c1e1100 */
[----:B------:R-:W-:Y:S02]  /*05d0*/  IMAD R25, R13, 0x4, R14 ;  /* 0x000000040d197824 */ /* 0x000fe400078e020e */
[----:B------:R-:W-:Y:S01]  /*05e0*/  VIADD R13, R11, 0x3 ;  /* 0x000000030b0d7836 */ /* 0x000fe20000000000 */
[----:B---3--:R-:W-:-:S04]  /*05f0*/  SHF.R.U32.HI R23, RZ, R23, R21 ;  /* 0x00000017ff177219 */ /* 0x008fc80000011615 */
[----:B------:R-:W-:Y:S02]  /*0600*/  SHF.R.S32.HI R14, RZ, 0x1f, R13 ;  /* 0x0000001fff0e7819 */ /* 0x000fe4000001140d */
[----:B----4-:R-:W-:Y:S02]  /*0610*/  SHF.R.U32.HI R27, RZ, R20, R27 ;  /* 0x00000014ff1b7219 */ /* 0x010fe4000001161b */
[----:B0-----:R-:W-:Y:S02]  /*0620*/  LOP3.LUT R16, R23, 0x1, RZ, 0xc0, !PT ;  /* 0x0000000117107812 */ /* 0x001fe400078ec0ff */
[----:B------:R-:W-:Y:S01]  /*0630*/  LEA.HI R21, R14, R13, RZ, 0x3 ;  /* 0x0000000d0e157211 */ /* 0x000fe200078f18ff */
[----:B------:R-:W-:Y:S02]  /*0640*/  IMAD.SHL.U32 R27, R27, 0x4, RZ ;  /* 0x000000041b1b7824 */ /* 0x000fe400078e00ff */
[----:B------:R-:W-:Y:S01]  /*0650*/  IMAD.IADD R23, R16, 0x1, R25 ;  /* 0x0000000110177824 */ /* 0x000fe200078e0219 */
[----:B------:R-:W-:Y:S01]  /*0660*/  LEA.HI.SX32 R15, R21, R3, 0x1d ;  /* 0x00000003150f7211 */ /* 0x000fe200078feaff */
[----:B------:R-:W-:Y:S01]  /*0670*/  VIADD R16, R11, 0x4 ;  /* 0x000000040b107836 */ /* 0x000fe20000000000 */
[----:B------:R-:W-:-:S02]  /*0680*/  LOP3.LUT R27, R27, 0x4, RZ, 0xc0, !PT ;  /* 0x000000041b1b7812 */ /* 0x000fc400078ec0ff */
[----:B------:R-:W-:-:S03]  /*0690*/  IADD3 R14, P1, PT, R15, UR8, RZ ;  /* 0x000000080f0e7c10 */ /* 0x000fc6000ff3e0ff */
[----:B------:R-:W-:Y:S01]  /*06a0*/  IMAD R23, R23, 0x8, R27 ;  /* 0x0000000817177824 */ /* 0x000fe200078e021b */
[----:B------:R-:W-:Y:S02]  /*06b0*/  SHF.R.S32.HI R27, RZ, 0x1f, R16 ;  /* 0x0000001fff1b7819 */ /* 0x000fe40000011410 */
[----:B------:R-:W-:Y:S02]  /*06c0*/  LEA.HI.X.SX32 R15, R15, UR9, 0x1, P1 ;  /* 0x000000090f0f7c11 */ /* 0x000fe400088f0eff */
[----:B------:R-:W-:Y:S02]  /*06d0*/  IADD3 R25, PT, PT, R28, 0x7, -R11 ;  /* 0x000000071c197810 */ /* 0x000fe40007ffe80b */
[----:B------:R-:W-:Y:S01]  /*06e0*/  LEA.HI R28, R27, R16, RZ, 0x3 ;  /* 0x000000101b1c7211 */ /* 0x000fe200078f18ff */
[----:B------:R0:W3:Y:S01]  /*06f0*/  LDG.E.U8 R20, desc[UR4][R14.64] ;  /* 0x000000040e147981 */ /* 0x0000e2000c1e1100 */
[----:B------:R-:W-:Y:S01]  /*0700*/  VIADD R12, R12, 0x8 ;  /* 0x000000080c0c7836 */ /* 0x000fe20000000000 */
[----:B------:R-:W-:-:S02]  /*0710*/  SHF.R.U32.HI R18, RZ, R25, R18 ;  /* 0x00000019ff127219 */ /* 0x000fc40000011612 */
[----:B0-----:R-:W-:-:S04]  /*0720*/  LEA.HI.SX32 R15, R28, R3, 0x1d ;  /* 0x000000031c0f7211 */ /* 0x001fc800078feaff */
[----:B------:R-:W-:-:S04]  /*0730*/  IADD3 R14, P1, PT, R15, UR8, RZ ;  /* 0x000000080f0e7c10 */ /* 0x000fc8000ff3e0ff */
[----:B------:R-:W-:-:S05]  /*0740*/  LEA.HI.X.SX32 R15, R15, UR9, 0x1, P1 ;  /* 0x000000090f0f7c11 */ /* 0x000fca00088f0eff */
[----:B------:R-:W4:Y:S01]  /*0750*/  LDG.E.U8 R14, desc[UR4][R14.64] ;  /* 0x000000040e0e7981 */ /* 0x000f22000c1e1100 */
[----:B------:R-:W-:Y:S01]  /*0760*/  LOP3.LUT R25, R26, 0xfffffff8, RZ, 0xc0, !PT ;  /* 0xfffffff81a197812 */ /* 0x000fe200078ec0ff */
[----:B------:R-:W-:Y:S01]  /*0770*/  IMAD.SHL.U32 R27, R18, 0x2, RZ ;  /* 0x00000002121b7824 */ /* 0x000fe200078e00ff */
[----:B------:R-:W-:Y:S01]  /*0780*/  LOP3.LUT R26, R21, 0xfffffff8, RZ, 0xc0, !PT ;  /* 0xfffffff8151a7812 */ /* 0x000fe200078ec0ff */
[----:B------:R-:W-:Y:S01]  /*0790*/  VIADD R11, R11, 0x8 ;  /* 0x000000080b0b7836 */ /* 0x000fe20000000000 */
[----:B------:R-:W-:Y:S02]  /*07a0*/  LOP3.LUT R18, R23, 0x3c, RZ, 0xc0, !PT ;  /* 0x0000003c17127812 */ /* 0x000fe400078ec0ff */
[----:B------:R-:W-:Y:S02]  /*07b0*/  IADD3 R22, PT, PT, R25, 0x7, -R22 ;  /* 0x0000000719167810 */ /* 0x000fe40007ffe816 */
[----:B------:R-:W-:Y:S02]  /*07c0*/  IADD3 R13, PT, PT, R26, 0x7, -R13 ;  /* 0x000000071a0d7810 */ /* 0x000fe40007ffe80d */
[----:B------:R-:W-:-:S02]  /*07d0*/  LOP3.LUT R21, R28, 0xfffffff8, RZ, 0xc0, !PT ;  /* 0xfffffff81c157812 */ /* 0x000fc400078ec0ff */
[----:B------:R-:W-:Y:S02]  /*07e0*/  ISETP.NE.AND P1, PT, R12, RZ, PT ;  /* 0x000000ff0c00720c */ /* 0x000fe40003f25270 */
[----:B------:R-:W-:Y:S02]  /*07f0*/  LOP3.LUT R18, R18, 0x2, R27, 0xf8, !PT ;  /* 0x0000000212127812 */ /* 0x000fe400078ef81b */
[----:B------:R-:W-:Y:S02]  /*0800*/  SHF.R.U32.HI R19, RZ, R22, R19 ;  /* 0x00000016ff137219 */ /* 0x000fe40000011613 */
[----:B------:R-:W-:Y:S02]  /*0810*/  IADD3 R21, PT, PT, R21, 0x7, -R16 ;  /* 0x0000000715157810 */ /* 0x000fe40007ffe810 */
[----:B------:R-:W-:Y:S02]  /*0820*/  LOP3.LUT R18, R18, 0x1, R19, 0xf8, !PT ;  /* 0x0000000112127812 */ /* 0x000fe400078ef813 */
[----:B--2---:R-:W-:-:S05]  /*0830*/  SHF.R.U32.HI R17, RZ, R24, R17 ;  /* 0x00000018ff117219 */ /* 0x004fca0000011611 */
[----:B------:R-:W-:-:S05]  /*0840*/  IMAD.SHL.U32 R17, R17, 0x4, RZ ;  /* 0x0000000411117824 */ /* 0x000fca00078e00ff */
[----:B------:R-:W-:-:S05]  /*0850*/  LOP3.LUT R17, R17, 0x4, RZ, 0xc0, !PT ;  /* 0x0000000411117812 */ /* 0x000fca00078ec0ff */
[----:B------:R-:W-:Y:S01]  /*0860*/  IMAD R17, R18, 0x8, R17 ;  /* 0x0000000812117824 */ /* 0x000fe200078e0211 */
[----:B---3--:R-:W-:-:S05]  /*0870*/  SHF.R.U32.HI R13, RZ, R13, R20 ;  /* 0x0000000dff0d7219 */ /* 0x008fca0000011614 */
[----:B------:R-:W-:-:S05]  /*0880*/  IMAD.SHL.U32 R13, R13, 0x2, RZ ;  /* 0x000000020d0d7824 */ /* 0x000fca00078e00ff */
[----:B------:R-:W-:Y:S02]  /*0890*/  LOP3.LUT R13, R13, 0x2, RZ, 0xc0, !PT ;  /* 0x000000020d0d7812 */ /* 0x000fe400078ec0ff */
[----:B----4-:R-:W-:-:S04]  /*08a0*/  SHF.R.U32.HI R14, RZ, R21, R14 ;  /* 0x00000015ff0e7219 */ /* 0x010fc8000001160e */
[----:B------:R-:W-:-:S04]  /*08b0*/  LOP3.LUT R14, R14, 0x1, RZ, 0xc0, !PT ;  /* 0x000000010e0e7812 */ /* 0x000fc800078ec0ff */
[----:B------:R-:W-:Y:S01]  /*08c0*/  IADD3 R13, PT, PT, R14, R17, R13 ;  /* 0x000000110e0d7210 */ /* 0x000fe20007ffe00d */
[----:B------:R-:W-:Y:S06]  /*08d0*/  @P1 BRA `(.L_x_2) ;  /* 0xfffffff800681947 */ /* 0x000fec000383ffff */
[----:B------:R-:W-:-:S07]  /*08e0*/  IMAD.MOV.U32 R11, RZ, RZ, R6 ;  /* 0x000000ffff0b7224 */ /* 0x000fce00078e0006 */
.L_x_1:
[----:B------:R-:W-:-:S13]  /*08f0*/  ISETP.NE.AND P1, PT, R5, RZ, PT ;  /* 0x000000ff0500720c */ /* 0x000fda0003f25270 */
[----:B------:R-:W-:Y:S05]  /*0900*/  @!P1 BRA `(.L_x_0) ;  /* 0x0000000400909947 */ /* 0x000fea0003800000 */
[----:B------:R-:W-:Y:S01]  /*0910*/  ISETP.NE.AND P1, PT, R8, RZ, PT ;  /* 0x000000ff0800720c */ /* 0x000fe20003f25270 */
[----:B------:R-:W-:-:S12]  /*0920*/  @!P0 BRA `(.L_x_3) ;  /* 0x0000000000d08947 */ /* 0x000fd80003800000 */
[----:B------:R-:W0:Y:S01]  /*0930*/  LDCU.64 UR10, c[0x0][0x380] ;  /* 0x00007000ff0a77ac */ /* 0x000e220008000a00 */
[----:B------:R-:W-:-:S04]  /*0940*/  IMAD.IADD R25, R10, 0x1, R11 ;  /* 0x000000010a197824 */ /* 0x000fc800078e020b */
[C---:B------:R-:W-:Y:S01]  /*0950*/  VIADD R22, R25.reuse, 0x1 ;  /* 0x0000000119167836 */ /* 0x040fe20000000000 */
[----:B------:R-:W-:Y:S01]  /*0960*/  SHF.R.S32.HI R24, RZ, 0x1f, R25 ;  /* 0x0000001fff187819 */ /* 0x000fe20000011419 */
[----:B------:R-:W-:-:S03]  /*0970*/  VIADD R23, R25, 0x2 ;  /* 0x0000000219177836 */ /* 0x000fc60000000000 */
[----:B------:R-:W-:Y:S02]  /*0980*/  LEA.HI R24, R24, R25, RZ, 0x3 ;  /* 0x0000001918187211 */ /* 0x000fe400078f18ff */
[----:B------:R-:W-:Y:S02]  /*0990*/  SHF.R.S32.HI R15, RZ, 0x1f, R22 ;  /* 0x0000001fff0f7819 */ /* 0x000fe40000011416 */
[----:B-----5:R-:W-:Y:S02]  /*09a0*/  LEA.HI.SX32 R12, R24, R3, 0x1d ;  /* 0x00000003180c7211 */ /* 0x020fe400078feaff */
[----:B------:R-:W-:Y:S02]  /*09b0*/  LEA.HI R28, R15, R22, RZ, 0x3 ;  /* 0x000000160f1c7211 */ /* 0x000fe400078f18ff */
[----:B------:R-:W-:Y:S02]  /*09c0*/  SHF.R.S32.HI R26, RZ, 0x1f, R23 ;  /* 0x0000001fff1a7819 */ /* 0x000fe40000011417 */
[----:B0-----:R-:W-:-:S02]  /*09d0*/  IADD3 R16, P2, PT, R12, UR10, RZ ;  /* 0x0000000a0c107c10 */ /* 0x001fc4000ff5e0ff */
[----:B------:R-:W-:Y:S02]  /*09e0*/  LEA.HI.SX32 R15, R28, R3, 0x1d ;  /* 0x000000031c0f7211 */ /* 0x000fe400078feaff */
[----:B------:R-:W-:Y:S02]  /*09f0*/  LEA.HI R26, R26, R23, RZ, 0x3 ;  /* 0x000000171a1a7211 */ /* 0x000fe400078f18ff */
[----:B------:R-:W-:Y:S01]  /*0a00*/  LEA.HI.X.SX32 R17, R12, UR11, 0x1, P2 ;  /* 0x0000000b0c117c11 */ /* 0x000fe200090f0eff */
[----:B------:R-:W-:Y:S01]  /*0a10*/  VIADD R12, R25, 0x3 ;  /* 0x00000003190c7836 */ /* 0x000fe20000000000 */
[C---:B------:R-:W-:Y:S02]  /*0a20*/  IADD3 R14, P2, PT, R15.reuse, UR10, RZ ;  /* 0x0000000a0f0e7c10 */ /* 0x040fe4000ff5e0ff */
[----:B------:R-:W-:Y:S01]  /*0a30*/  LEA.HI.SX32 R19, R26, R3, 0x1d ;  /* 0x000000031a137211 */ /* 0x000fe200078feaff */
[----:B------:R0:W2:Y:S01]  /*0a40*/  LDG.E.U8 R16, desc[UR4][R16.64] ;  /* 0x0000000410107981 */ /* 0x0000a2000c1e1100 */
[----:B------:R-:W-:-:S02]  /*0a50*/  LEA.HI.X.SX32 R15, R15, UR11, 0x1, P2 ;  /* 0x0000000b0f0f7c11 */ /* 0x000fc400090f0eff */
[----:B------:R-:W-:Y:S02]  /*0a60*/  SHF.R.S32.HI R27, RZ, 0x1f, R12 ;  /* 0x0000001fff1b7819 */ /* 0x000fe4000001140c */
[----:B------:R-:W-:Y:S01]  /*0a70*/  IADD3 R18, P2, PT, R19, UR10, RZ ;  /* 0x0000000a13127c10 */ /* 0x000fe2000ff5e0ff */
[----:B------:R-:W3:Y:S01]  /*0a80*/  LDG.E.U8 R14, desc[UR4][R14.64] ;  /* 0x000000040e0e7981 */ /* 0x000ee2000c1e1100 */
[----:B------:R-:W-:Y:S02]  /*0a90*/  LEA.HI R27, R27, R12, RZ, 0x3 ;  /* 0x0000000c1b1b7211 */ /* 0x000fe400078f18ff */
[----:B------:R-:W-:Y:S02]  /*0aa0*/  LEA.HI.X.SX32 R19, R19, UR11, 0x1, P2 ;  /* 0x0000000b13137c11 */ /* 0x000fe400090f0eff */
[----:B------:R-:W-:-:S03]  /*0ab0*/  LEA.HI.SX32 R21, R27, R3, 0x1d ;  /* 0x000000031b157211 */ /* 0x000fc600078feaff */
[----:B------:R-:W4:Y:S01]  /*0ac0*/  LDG.E.U8 R18, desc[UR4][R18.64] ;  /* 0x0000000412127981 */ /* 0x000f22000c1e1100 */
[----:B------:R-:W-:-:S04]  /*0ad0*/  IADD3 R20, P2, PT, R21, UR10, RZ ;  /* 0x0000000a15147c10 */ /* 0x000fc8000ff5e0ff */
[----:B------:R-:W-:-:S05]  /*0ae0*/  LEA.HI.X.SX32 R21, R21, UR11, 0x1, P2 ;  /* 0x0000000b15157c11 */ /* 0x000fca00090f0eff */
[----:B------:R-:W4:Y:S01]  /*0af0*/  LDG.E.U8 R20, desc[UR4][R20.64] ;  /* 0x0000000414147981 */ /* 0x000f22000c1e1100 */
[----:B------:R-:W-:-:S04]  /*0b00*/  LOP3.LUT R24, R24, 0xfffffff8, RZ, 0xc0, !PT ;  /* 0xfffffff818187812 */ /* 0x000fc800078ec0ff */
[----:B------:R-:W-:Y:S02]  /*0b10*/  IADD3 R25, PT, PT, R24, 0x7, -R25 ;  /* 0x0000000718197810 */ /* 0x000fe40007ffe819 */
[----:B------:R-:W-:Y:S02]  /*0b20*/  LOP3.LUT R26, R26, 0xfffffff8, RZ, 0xc0, !PT ;  /* 0xfffffff81a1a7812 */ /* 0x000fe400078ec0ff */
[----:B0-----:R-:W-:Y:S02]  /*0b30*/  LOP3.LUT R17, R28, 0xfffffff8, RZ, 0xc0, !PT ;  /* 0xfffffff81c117812 */ /* 0x001fe400078ec0ff */
[----:B------:R-:W-:Y:S02]  /*0b40*/  IADD3 R23, PT, PT, R26, 0x7, -R23 ;  /* 0x000000071a177810 */ /* 0x000fe40007ffe817 */
[----:B------:R-:W-:Y:S02]  /*0b50*/  IADD3 R17, PT, PT, R17, 0x7, -R22 ;  /* 0x0000000711117810 */ /* 0x000fe40007ffe816 */
[----:B------:R-:W-:-:S04]  /*0b60*/  LOP3.LUT R27, R27, 0xfffffff8, RZ, 0xc0, !PT ;  /* 0xfffffff81b1b7812 */ /* 0x000fc800078ec0ff */
[----:B------:R-:W-:Y:S01]  /*0b70*/  IADD3 R27, PT, PT, R27, 0x7, -R12 ;  /* 0x000000071b1b7810 */ /* 0x000fe20007ffe80c */
[----:B------:R-:W-:Y:S01]  /*0b80*/  VIADD R11, R11, 0x4 ;  /* 0x000000040b0b7836 */ /* 0x000fe20000000000 */
[----:B--2---:R-:W-:-:S05]  /*0b90*/  SHF.R.U32.HI R16, RZ, R25, R16 ;  /* 0x00000019ff107219 */ /* 0x004fca0000011610 */
[----:B------:R-:W-:Y:S01]  /*0ba0*/  IMAD.SHL.U32 R16, R16, 0x2, RZ ;  /* 0x0000000210107824 */ /* 0x000fe200078e00ff */
[----:B---3--:R-:W-:-:S04]  /*0bb0*/  SHF.R.U32.HI R14, RZ, R17, R14 ;  /* 0x00000011ff0e7219 */ /* 0x008fc8000001160e */
[----:B------:R-:W-:Y:S02]  /*0bc0*/  LOP3.LUT R16, R16, 0x2, RZ, 0xc0, !PT ;  /* 0x0000000210107812 */ /* 0x000fe400078ec0ff */
[----:B----4-:R-:W-:-:S03]  /*0bd0*/  SHF.R.U32.HI R18, RZ, R23, R18 ;  /* 0x00000017ff127219 */ /* 0x010fc60000011612 */
[----:B------:R-:W-:Y:S01]  /*0be0*/  IMAD R13, R13, 0x4, R16 ;  /* 0x000000040d0d7824 */ /* 0x000fe200078e0210 */
[----:B------:R-:W-:Y:S01]  /*0bf0*/  LOP3.LUT R14, R14, 0x1, RZ, 0xc0, !PT ;  /* 0x000000010e0e7812 */ /* 0x000fe200078ec0ff */
[----:B------:R-:W-:-:S04]  /*0c00*/  IMAD.SHL.U32 R18, R18, 0x2, RZ ;  /* 0x0000000212127824 */ /* 0x000fc800078e00ff */
[----:B------:R-:W-:Y:S01]  /*0c10*/  IMAD.IADD R13, R14, 0x1, R13 ;  /* 0x000000010e0d7824 */ /* 0x000fe200078e020d */
[----:B------:R-:W-:Y:S02]  /*0c20*/  LOP3.LUT R18, R18, 0x2, RZ, 0xc0, !PT ;  /* 0x0000000212127812 */ /* 0x000fe400078ec0ff */
[----:B------:R-:W-:-:S03]  /*0c30*/  SHF.R.U32.HI R20, RZ, R27, R20 ;  /* 0x0000001bff147219 */ /* 0x000fc60000011614 */
[----:B------:R-:W-:Y:S01]  /*0c40*/  IMAD R13, R13, 0x4, R18 ;  /* 0x000000040d0d7824 */ /* 0x000fe200078e0212 */
[----:B------:R-:W-:-:S04]  /*0c50*/  LOP3.LUT R20, R20, 0x1, RZ, 0xc0, !PT ;  /* 0x0000000114147812 */ /* 0x000fc800078ec0ff */
[----:B------:R-:W-:-:S07]  /*0c60*/  LOP3.LUT R13, R20, 0x1fe, R13, 0xf8, !PT ;  /* 0x000001fe140d7812 */ /* 0x000fce00078ef80d */
.L_x_3:
[----:B------:R-:W-:Y:S05]  /*0c70*/  @!P1 BRA `(.L_x_0) ;  /* 0x0000000000b49947 */ /* 0x000fea0003800000 */
[----:B------:R-:W-:Y:S02]  /*0c80*/  ISETP.NE.AND P2, PT, R8, 0x1, PT ;  /* 0x000000010800780c */ /* 0x000fe40003f45270 */
[----:B------:R-:W-:-:S11]  /*0c90*/  LOP3.LUT P1, RZ, R2, 0x1, RZ, 0xc0, !PT ;  /* 0x0000000102ff7812 */ /* 0x000fd6000782c0ff */
[----:B------:R-:W-:Y:S05]  /*0ca0*/  @!P2 BRA `(.L_x_4) ;  /* 0x00000000006ca947 */ /* 0x000fea0003800000 */
[----:B------:R-:W0:Y:S01]  /*0cb0*/  LDCU.64 UR10, c[0x0][0x380] ;  /* 0x00007000ff0a77ac */ /* 0x000e220008000a00 */
[----:B------:R-:W-:-:S04]  /*0cc0*/  IMAD.IADD R18, R10, 0x1, R11 ;  /* 0x000000010a127824 */ /* 0x000fc800078e020b */
[----:B------:R-:W-:Y:S01]  /*0cd0*/  VIADD R12, R18, 0x1 ;  /* 0x00000001120c7836 */ /* 0x000fe20000000000 */
[----:B------:R-:W-:-:S04]  /*0ce0*/  SHF.R.S32.HI R15, RZ, 0x1f, R18 ;  /* 0x0000001fff0f7819 */ /* 0x000fc80000011412 */
[----:B------:R-:W-:Y:S02]  /*0cf0*/  LEA.HI R20, R15, R18, RZ, 0x3 ;  /* 0x000000120f147211 */ /* 0x000fe400078f18ff */
[----:B------:R-:W-:Y:S02]  /*0d00*/  SHF.R.S32.HI R15, RZ, 0x1f, R12 ;  /* 0x0000001fff0f7819 */ /* 0x000fe4000001140c */
[-C--:B-----5:R-:W-:Y:S02]  /*0d10*/  LEA.HI.SX32 R16, R20, R3.reuse, 0x1d ;  /* 0x0000000314107211 */ /* 0x0a0fe400078feaff */
[----:B------:R-:W-:Y:S02]  /*0d20*/  LEA.HI R22, R15, R12, RZ, 0x3 ;  /* 0x0000000c0f167211 */ /* 0x000fe400078f18ff */
[----:B0-----:R-:W-:Y:S02]  /*0d30*/  IADD3 R14, P2, PT, R16, UR10, RZ ;  /* 0x0000000a100e7c10 */ /* 0x001fe4000ff5e0ff */
[----:B------:R-:W-:-:S02]  /*0d40*/  LEA.HI.SX32 R17, R22, R3, 0x1d ;  /* 0x0000000316117211 */ /* 0x000fc400078feaff */
[----:B------:R-:W-:Y:S02]  /*0d50*/  LEA.HI.X.SX32 R15, R16, UR11, 0x1, P2 ;  /* 0x0000000b100f7c11 */ /* 0x000fe400090f0eff */
[----:B------:R-:W-:-:S03]  /*0d60*/  IADD3 R16, P2, PT, R17, UR10, RZ ;  /* 0x0000000a11107c10 */ /* 0x000fc6000ff5e0ff */
[----:B------:R-:W2:Y:S01]  /*0d70*/  LDG.E.U8 R14, desc[UR4][R14.64] ;  /* 0x000000040e0e7981 */ /* 0x000ea2000c1e1100 */
[----:B------:R-:W-:-:S05]  /*0d80*/  LEA.HI.X.SX32 R17, R17, UR11, 0x1, P2 ;  /* 0x0000000b11117c11 */ /* 0x000fca00090f0eff */
[----:B------:R-:W3:Y:S01]  /*0d90*/  LDG.E.U8 R16, desc[UR4][R16.64] ;  /* 0x0000000410107981 */ /* 0x000ee2000c1e1100 */
[----:B------:R-:W-:Y:S01]  /*0da0*/  LOP3.LUT R19, R20, 0xfffffff8, RZ, 0xc0, !PT ;  /* 0xfffffff814137812 */ /* 0x000fe200078ec0ff */
[----:B------:R-:W-:Y:S01]  /*0db0*/  IMAD.SHL.U32 R13, R13, 0x4, RZ ;  /* 0x000000040d0d7824 */ /* 0x000fe200078e00ff */
[----:B------:R-:W-:Y:S01]  /*0dc0*/  LOP3.LUT R21, R22, 0xfffffff8, RZ, 0xc0, !PT ;  /* 0xfffffff816157812 */ /* 0x000fe200078ec0ff */
[----:B------:R-:W-:Y:S01]  /*0dd0*/  VIADD R11, R11, 0x2 ;  /* 0x000000020b0b7836 */ /* 0x000fe20000000000 */
[----:B------:R-:W-:Y:S02]  /*0de0*/  IADD3 R19, PT, PT, R19, 0x7, -R18 ;  /* 0x0000000713137810 */ /* 0x000fe40007ffe812 */
[----:B------:R-:W-:Y:S02]  /*0df0*/  IADD3 R21, PT, PT, R21, 0x7, -R12 ;  /* 0x0000000715157810 */ /* 0x000fe40007ffe80c */
[----:B------:R-:W-:Y:S02]  /*0e00*/  LOP3.LUT R13, R13, 0x1fc, RZ, 0xc0, !PT ;  /* 0x000001fc0d0d7812 */ /* 0x000fe400078ec0ff */
[----:B--2---:R-:W-:-:S05]  /*0e10*/  SHF.R.U32.HI R19, RZ, R19, R14 ;  /* 0x00000013ff137219 */ /* 0x004fca000001160e */
[----:B------:R-:W-:Y:S01]  /*0e20*/  IMAD.SHL.U32 R18, R19, 0x2, RZ ;  /* 0x0000000213127824 */ /* 0x000fe200078e00ff */
[----:B---3--:R-:W-:-:S04]  /*0e30*/  SHF.R.U32.HI R12, RZ, R21, R16 ;  /* 0x00000015ff0c7219 */ /* 0x008fc80000011610 */
[----:B------:R-:W-:-:S04]  /*0e40*/  LOP3.LUT R13, R13, 0x2, R18, 0xf8, !PT ;  /* 0x000000020d0d7812 */ /* 0x000fc800078ef812 */
[----:B------:R-:W-:-:S07]  /*0e50*/  LOP3.LUT R13, R13, 0x1, R12, 0xf8, !PT ;  /* 0x000000010d0d7812 */ /* 0x000fce00078ef80c */
.L_x_4:
[----:B------:R-:W-:Y:S05]  /*0e60*/  @!P1 BRA `(.L_x_0) ;  /* 0x0000000000389947 */ /* 0x000fea0003800000 */
[----:B------:R-:W0:Y:S01]  /*0e70*/  LDCU.64 UR10, c[0x0][0x380] ;  /* 0x00007000ff0a77ac */ /* 0x000e220008000a00 */
[----:B------:R-:W-:-:S05]  /*0e80*/  IMAD.IADD R12, R10, 0x1, R11 ;  /* 0x000000010a0c7824 */ /* 0x000fca00078e020b */
[----:B------:R-:W-:-:S04]  /*0e90*/  SHF.R.S32.HI R11, RZ, 0x1f, R12 ;  /* 0x0000001fff0b7819 */ /* 0x000fc8000001140c */
[----:B------:R-:W-:-:S04]  /*0ea0*/  LEA.HI R14, R11, R12, RZ, 0x3 ;  /* 0x0000000c0b0e7211 */ /* 0x000fc800078f18ff */
[----:B-----5:R-:W-:-:S04]  /*0eb0*/  LEA.HI.SX32 R11, R14, R3, 0x1d ;  /* 0x000000030e0b7211 */ /* 0x020fc800078feaff */
[----:B0-----:R-:W-:-:S04]  /*0ec0*/  IADD3 R10, P1, PT, R11, UR10, RZ ;  /* 0x0000000a0b0a7c10 */ /* 0x001fc8000ff3e0ff */
[----:B------:R-:W-:-:S05]  /*0ed0*/  LEA.HI.X.SX32 R11, R11, UR11, 0x1, P1 ;  /* 0x0000000b0b0b7c11 */ /* 0x000fca00088f0eff */
[----:B------:R-:W2:Y:S01]  /*0ee0*/  LDG.E.U8 R10, desc[UR4][R10.64] ;  /* 0x000000040a0a7981 */ /* 0x000ea2000c1e1100 */
[----:B------:R-:W-:-:S04]  /*0ef0*/  LOP3.LUT R15, R14, 0xfffffff8, RZ, 0xc0, !PT ;  /* 0xfffffff80e0f7812 */ /* 0x000fc800078ec0ff */
[----:B------:R-:W-:Y:S01]  /*0f00*/  IADD3 R15, PT, PT, R15, 0x7, -R12 ;  /* 0x000000070f0f7810 */ /* 0x000fe20007ffe80c */
[----:B------:R-:W-:-:S03]  /*0f10*/  IMAD.SHL.U32 R12, R13, 0x2, RZ ;  /* 0x000000020d0c7824 */ /* 0x000fc600078e00ff */
[----:B--2---:R-:W-:-:S04]  /*0f20*/  SHF.R.U32.HI R15, RZ, R15, R10 ;  /* 0x0000000fff0f7219 */ /* 0x004fc8000001160a */
[----:B------:R-:W-:-:S04]  /*0f30*/  LOP3.LUT R15, R15, 0x1, RZ, 0xc0, !PT ;  /* 0x000000010f0f7812 */ /* 0x000fc800078ec0ff */
[----:B------:R-:W-:-:S07]  /*0f40*/  LOP3.LUT R13, R15, 0x1fe, R12, 0xf8, !PT ;  /* 0x000001fe0f0d7812 */ /* 0x000fce00078ef80c */
.L_x_0:
[----:B------:R-:W0:Y:S01]  /*0f50*/  LDCU.64 UR10, c[0x0][0x388] ;  /* 0x00007100ff0a77ac */ /* 0x000e220008000a00 */
[----:B-----5:R-:W-:Y:S02]  /*0f60*/  IMAD.IADD R11, R4, 0x1, R7 ;  /* 0x00000001040b7824 */ /* 0x020fe400078e0207 */
[----:B------:R-:W-:-:S03]  /*0f70*/  VIADD R7, R7, UR6 ;  /* 0x0000000607077c36 */ /* 0x000fc60008000000 */
[----:B0-----:R-:W-:-:S04]  /*0f80*/  IADD3 R10, P1, PT, R11, UR10, RZ ;  /* 0x0000000a0b0a7c10 */ /* 0x001fc8000ff3e0ff */
[----:B------:R-:W-:Y:S02]  /*0f90*/  LEA.HI.X.SX32 R11, R11, UR11, 0x1, P1 ;  /* 0x0000000b0b0b7c11 */ /* 0x000fe400088f0eff */
[----:B------:R-:W-:-:S03]  /*0fa0*/  ISETP.GE.AND P1, PT, R7, R0, PT ;  /* 0x000000000700720c */ /* 0x000fc60003f26270 */
[----:B------:R0:W-:Y:S10]  /*0fb0*/  STG.E.U8 desc[UR4][R10.64], R13 ;  /* 0x0000000d0a007986 */ /* 0x0001f4000c101104 */
[----:B------:R-:W-:Y:S05]  /*0fc0*/  @!P1 BRA `(.L_x_5) ;  /* 0xfffffff000809947 */ /* 0x000fea000383ffff */
[----:B------:R-:W-:Y:S05]  /*0fd0*/  EXIT ;  /* 0x000000000000794d */ /* 0x000fea0003800000 */
.L_x_6:
[----:B------:R-:W-:-:S00]  /*0fe0*/  BRA `(.L_x_6) ;  /* 0xfffffffc00fc7947 */ /* 0x000fc0000383ffff */
[----:B------:R-:W-:-:S00]  /*0ff0*/  NOP ;  /* 0x0000000000007918 */ /* 0x000fc00000000000 */
        /* <DEDUP_REMOVED lines=8> */
.L_x_25:


//--------------------- .text._Z14packBitsKernelPKhPhPKiS3_ii --------------------------
	.section	.text._Z14packBitsKernelPKhPhPKiS3_ii,"ax",@progbits
	.align	128
        .global         _Z14packBitsKernelPKhPhPKiS3_ii
        .type           _Z14packBitsKernelPKhPhPKiS3_ii,@function
        .size           _Z14packBitsKernelPKhPhPKiS3_ii,(.L_x_26 - _Z14packBitsKernelPKhPhPKiS3_ii)
        .other          _Z14packBitsKernelPKhPhPKiS3_ii,@"STO_CUDA_ENTRY STV_DEFAULT"
_Z14packBitsKernelPKhPhPKiS3_ii:
.text._Z14packBitsKernelPKhPhPKiS3_ii:
[----:B------:R-:W-:Y:S01]  /*0000*/  LDC R1, c[0x0][0x37c] ;  /* 0x0000df00ff017b82 */ /* 0x000fe20000000800 */
[----:B------:R-:W0:Y:S02]  /*0010*/  S2R R0, SR_TID.X ;  /* 0x0000000000007919 */ /* 0x000e240000002100 */
[----:B0-----:R-:W-:-:S13]  /*0020*/  ISETP.NE.AND P0, PT, R0, RZ, PT ;  /* 0x000000ff0000720c */ /* 0x001fda0003f05270 */
[----:B------:R-:W-:Y:S05]  /*0030*/  @P0 EXIT ;  /* 0x000000000000094d */ /* 0x000fea0003800000 */
[----:B------:R-:W0:Y:S01]  /*0040*/  S2R R7, SR_CTAID.X ;  /* 0x0000000000077919 */ /* 0x000e220000002500 */
[----:B------:R-:W0:Y:S02]  /*0050*/  LDC.64 R2, c[0x0][0x3a0] ;  /* 0x0000e800ff027b82 */ /* 0x000e240000000a00 */
[----:B0-----:R-:W-:-:S05]  /*0060*/  IMAD R9, R7, R3, RZ ;  /* 0x0000000307097224 */ /* 0x001fca00078e02ff */
[----:B------:R-:W-:-:S05]  /*0070*/  VIADDMNMX R0, R9, R3, R2, PT ;  /* 0x0000000309007246 */ /* 0x000fca0003800102 */
[----:B------:R-:W-:-:S05]  /*0080*/  IMAD.IADD R0, R0, 0x1, -R9 ;  /* 0x0000000100007824 */ /* 0x000fca00078e0a09 */
[----:B------:R-:W-:-:S04]  /*0090*/  ISETP.GE.AND P0, PT, R0, 0x1, PT ;  /* 0x000000010000780c */ /* 0x000fc80003f06270 */
[----:B------:R-:W-:-:S13]  /*00a0*/  ISETP.GE.OR P0, PT, R9, R2, !P0 ;  /* 0x000000020900720c */ /* 0x000fda0004706670 */
[----:B------:R-:W-:Y:S05]  /*00b0*/  @P0 EXIT ;  /* 0x000000000000094d */ /* 0x000fea0003800000 */
[----:B------:R-:W0:Y:S01]  /*00c0*/  LDC.64 R2, c[0x0][0x390] ;  /* 0x0000e400ff027b82 */ /* 0x000e220000000a00 */
[----:B------:R-:W1:Y:S07]  /*00d0*/  LDCU.64 UR6, c[0x0][0x358] ;  /* 0x00006b00ff0677ac */ /* 0x000e6e0008000a00 */
[----:B------:R-:W2:Y:S01]  /*00e0*/  LDC.64 R4, c[0x0][0x398] ;  /* 0x0000e600ff047b82 */ /* 0x000ea20000000a00 */
[----:B0-----:R-:W-:-:S05]  /*00f0*/  IMAD.WIDE.U32 R2, R7, 0x4, R2 ;  /* 0x0000000407027825 */ /* 0x001fca00078e0002 */
[----:B-1----:R-:W3:Y:S01]  /*0100*/  LDG.E R11, desc[UR6][R2.64] ;  /* 0x00000006020b7981 */ /* 0x002ee2000c1e1900 */
[----:B--2---:R-:W-:-:S05]  /*0110*/  IMAD.WIDE.U32 R4, R7, 0x4, R4 ;  /* 0x0000000407047825 */ /* 0x004fca00078e0004 */
[----:B------:R0:W5:Y:S01]  /*0120*/  LDG.E R8, desc[UR6][R4.64] ;  /* 0x0000000604087981 */ /* 0x000162000c1e1900 */
[----:B---3--:R-:W-:-:S05]  /*0130*/  IMAD R6, R0, R11, RZ ;  /* 0x0000000b00067224 */ /* 0x008fca00078e02ff */
[----:B------:R-:W-:-:S13]  /*0140*/  ISETP.GE.AND P0, PT, R6, 0x1, PT ;  /* 0x000000010600780c */ /* 0x000fda0003f06270 */
[----:B0-----:R-:W-:Y:S05]  /*0150*/  @!P0 BRA `(.L_x_7) ;  /* 0x0000000000d48947 */ /* 0x001fea0003800000 */
[C---:B------:R-:W-:Y:S01]  /*0160*/  ISETP.GE.U32.AND P1, PT, R6.reuse, 0x39, PT ;  /* 0x000000390600780c */ /* 0x040fe20003f26070 */
[----:B------:R-:W-:Y:S02]  /*0170*/  VIADD R10, R6, 0x7 ;  /* 0x00000007060a7836 */ /* 0x000fe40000000000 */
[----:B------:R-:W-:-:S03]  /*0180*/  IMAD.MOV.U32 R5, RZ, RZ, RZ ;  /* 0x000000ffff057224 */ /* 0x000fc600078e00ff */
[----:B------:R-:W-:-:S04]  /*0190*/  SHF.R.U32.HI R2, RZ, 0x3, R10 ;  /* 0x00000003ff027819 */ /* 0x000fc8000001160a */
[----:B------:R-:W-:-:S04]  /*01a0*/  LOP3.LUT R4, R2, 0x7, RZ, 0xc0, !PT ;  /* 0x0000000702047812 */ /* 0x000fc800078ec0ff */
[----:B------:R-:W-:Y:S01]  /*01b0*/  ISETP.NE.AND P0, PT, R4, RZ, PT ;  /* 0x000000ff0400720c */ /* 0x000fe20003f05270 */
[----:B------:R-:W-:-:S12]  /*01c0*/  @!P1 BRA `(.L_x_8) ;  /* 0x0000000000449947 */ /* 0x000fd80003800000 */
[----:B------:R-:W0:Y:S01]  /*01d0*/  LDC.64 R6, c[0x0][0x388] ;  /* 0x0000e200ff067b82 */ /* 0x000e220000000a00 */
[----:B------:R-:W-:Y:S01]  /*01e0*/  LOP3.LUT R5, R2, 0xffffff8, RZ, 0xc0, !PT ;  /* 0x0ffffff802057812 */ /* 0x000fe200078ec0ff */
[----:B------:R-:W-:-:S06]  /*01f0*/  UMOV UR4, URZ ;  /* 0x000000ff00047c82 */ /* 0x000fcc0008000000 */
.L_x_9:
[----:B-----5:R-:W-:Y:S01]  /*0200*/  VIADD R3, R8, UR4 ;  /* 0x0000000408037c36 */ /* 0x020fe20008000000 */
[----:B------:R-:W-:-:S04]  /*0210*/  UIADD3 UR4, UPT, UPT, UR4, 0x8, URZ ;  /* 0x0000000804047890 */ /* 0x000fc8000fffe0ff */
[----:B01----:R-:W-:-:S04]  /*0220*/  IADD3 R12, P1, PT, R3, R6, RZ ;  /* 0x00000006030c7210 */ /* 0x003fc80007f3e0ff */
[----:B------:R-:W-:Y:S02]  /*0230*/  LEA.HI.X.SX32 R13, R3, R7, 0x1, P1 ;  /* 0x00000007030d7211 */ /* 0x000fe400008f0eff */
[----:B------:R-:W-:-:S03]  /*0240*/  ISETP.NE.AND P1, PT, R5, UR4, PT ;  /* 0x0000000405007c0c */ /* 0x000fc6000bf25270 */
[----:B------:R1:W-:Y:S04]  /*0250*/  STG.E.U8 desc[UR6][R12.64], RZ ;  /* 0x000000ff0c007986 */ /* 0x0003e8000c101106 */
[----:B------:R1:W-:Y:S04]  /*0260*/  STG.E.U8 desc[UR6][R12.64+0x1], RZ ;  /* 0x000001ff0c007986 */ /* 0x0003e8000c101106 */
[----:B------:R1:W-:Y:S04]  /*0270*/  STG.E.U8 desc[UR6][R12.64+0x2], RZ ;  /* 0x000002ff0c007986 */ /* 0x0003e8000c101106 */
[----:B------:R1:W-:Y:S04]  /*0280*/  STG.E.U8 desc[UR6][R12.64+0x3], RZ ;  /* 0x000003ff0c007986 */ /* 0x0003e8000c101106 */
[----:B------:R1:W-:Y:S04]  /*0290*/  STG.E.U8 desc[UR6][R12.64+0x4], RZ ;  /* 0x000004ff0c007986 */ /* 0x0003e8000c101106 */
[----:B------:R1:W-:Y:S04]  /*02a0*/  STG.E.U8 desc[UR6][R12.64+0x5], RZ ;  /* 0x000005ff0c007986 */ /* 0x0003e8000c101106 */
[----:B------:R1:W-:Y:S04]  /*02b0*/  STG.E.U8 desc[UR6][R12.64+0x6], RZ ;  /* 0x000006ff0c007986 */ /* 0x0003e8000c101106 */
[----:B------:R1:W-:Y:S01]  /*02c0*/  STG.E.U8 desc[UR6][R12.64+0x7], RZ ;  /* 0x000007ff0c007986 */ /* 0x0003e2000c101106 */
[----:B------:R-:W-:Y:S05]  /*02d0*/  @P1 BRA `(.L_x_9) ;  /* 0xfffffffc00c81947 */ /* 0x000fea000383ffff */
.L_x_8:
[----:B------:R-:W-:Y:S05]  /*02e0*/  @!P0 BRA `(.L_x_7) ;  /* 0x0000000000708947 */ /* 0x000fea0003800000 */
[----:B------:R-:W-:Y:S02]  /*02f0*/  ISETP.GE.U32.AND P0, PT, R4, 0x4, PT ;  /* 0x000000040400780c */ /* 0x000fe40003f06070 */
[----:B------:R-:W-:-:S11]  /*0300*/  LOP3.LUT P1, R4, R2, 0x3, RZ, 0xc0, !PT ;  /* 0x0000000302047812 */ /* 0x000fd6000782c0ff */
[----:B------:R-:W-:Y:S05]  /*0310*/  @!P0 BRA `(.L_x_10) ;  /* 0x0000000000248947 */ /* 0x000fea0003800000 */
[----:B------:R-:W0:Y:S01]  /*0320*/  LDC.64 R6, c[0x0][0x388] ;  /* 0x0000e200ff067b82 */ /* 0x000e220000000a00 */
[----:B-----5:R-:W-:Y:S02]  /*0330*/  IMAD.IADD R3, R8, 0x1, R5 ;  /* 0x0000000108037824 */ /* 0x020fe400078e0205 */
[----:B------:R-:W-:-:S03]  /*0340*/  VIADD R5, R5, 0x4 ;  /* 0x0000000405057836 */ /* 0x000fc60000000000 */
[----:B0-----:R-:W-:-:S04]  /*0350*/  IADD3 R2, P0, PT, R3, R6, RZ ;  /* 0x0000000603027210 */ /* 0x001fc80007f1e0ff */
[----:B------:R-:W-:-:S05]  /*0360*/  LEA.HI.X.SX32 R3, R3, R7, 0x1, P0 ;  /* 0x0000000703037211 */ /* 0x000fca00000f0eff */
[----:B------:R0:W-:Y:S04]  /*0370*/  STG.E.U8 desc[UR6][R2.64], RZ ;  /* 0x000000ff02007986 */ /* 0x0001e8000c101106 */
[----:B------:R0:W-:Y:S04]  /*0380*/  STG.E.U8 desc[UR6][R2.64+0x1], RZ ;  /* 0x000001ff02007986 */ /* 0x0001e8000c101106 */
[----:B------:R0:W-:Y:S04]  /*0390*/  STG.E.U8 desc[UR6][R2.64+0x2], RZ ;  /* 0x000002ff02007986 */ /* 0x0001e8000c101106 */
[----:B------:R0:W-:Y:S02]  /*03a0*/  STG.E.U8 desc[UR6][R2.64+0x3], RZ ;  /* 0x000003ff02007986 */ /* 0x0001e4000c101106 */
.L_x_10:
[----:B------:R-:W-:Y:S05]  /*03b0*/  @!P1 BRA `(.L_x_7) ;  /* 0x00000000003c9947 */ /* 0x000fea0003800000 */
[----:B------:R-:W-:Y:S02]  /*03c0*/  LOP3.LUT P0, RZ, R10, 0x8, RZ, 0xc0, !PT ;  /* 0x000000080aff7812 */ /* 0x000fe4000780c0ff */
[----:B------:R-:W-:-:S11]  /*03d0*/  ISETP.NE.AND P1, PT, R4, 0x1, PT ;  /* 0x000000010400780c */ /* 0x000fd60003f25270 */
[----:B-1----:R-:W1:Y:S02]  /*03e0*/  @P0 LDC.64 R12, c[0x0][0x388] ;  /* 0x0000e200ff0c0b82 */ /* 0x002e640000000a00 */
[----:B------:R-:W-:Y:S05]  /*03f0*/  @!P1 BRA `(.L_x_11) ;  /* 0x00000000001c9947 */ /* 0x000fea0003800000 */
[----:B------:R-:W2:Y:S01]  /*0400*/  LDC.64 R6, c[0x0][0x388] ;  /* 0x0000e200ff067b82 */ /* 0x000ea20000000a00 */
[----:B0----5:R-:W-:Y:S02]  /*0410*/  IMAD.IADD R3, R8, 0x1, R5 ;  /* 0x0000000108037824 */ /* 0x021fe400078e0205 */
[----:B------:R-:W-:-:S03]  /*0420*/  VIADD R5, R5, 0x2 ;  /* 0x0000000205057836 */ /* 0x000fc60000000000 */
[----:B--2---:R-:W-:-:S04]  /*0430*/  IADD3 R2, P1, PT, R3, R6, RZ ;  /* 0x0000000603027210 */ /* 0x004fc80007f3e0ff */
[----:B------:R-:W-:-:S05]  /*0440*/  LEA.HI.X.SX32 R3, R3, R7, 0x1, P1 ;  /* 0x0000000703037211 */ /* 0x000fca00008f0eff */
[----:B------:R2:W-:Y:S04]  /*0450*/  STG.E.U8 desc[UR6][R2.64], RZ ;  /* 0x000000ff02007986 */ /* 0x0005e8000c101106 */
[----:B------:R2:W-:Y:S02]  /*0460*/  STG.E.U8 desc[UR6][R2.64+0x1], RZ ;  /* 0x000001ff02007986 */ /* 0x0005e4000c101106 */
.L_x_11:
[----:B-----5:R-:W-:-:S05]  /*0470*/  @P0 IMAD.IADD R5, R8, 0x1, R5 ;  /* 0x0000000108050824 */ /* 0x020fca00078e0205 */
[----:B012---:R-:W-:-:S04]  /*0480*/  @P0 IADD3 R2, P1, PT, R5, R12, RZ ;  /* 0x0000000c05020210 */ /* 0x007fc80007f3e0ff */
[----:B------:R-:W-:-:S05]  /*0490*/  @P0 LEA.HI.X.SX32 R3, R5, R13, 0x1, P1 ;  /* 0x0000000d05030211 */ /* 0x000fca00008f0eff */
[----:B------:R2:W-:Y:S04]  /*04a0*/  @P0 STG.E.U8 desc[UR6][R2.64], RZ ;  /* 0x000000ff02000986 */ /* 0x0005e8000c101106 */
.L_x_7:
[----:B0-2---:R-:W-:Y:S01]  /*04b0*/  IMAD.MOV.U32 R2, RZ, RZ, -0x1 ;  /* 0xffffffffff027424 */ /* 0x005fe200078e00ff */
[C---:B------:R-:W-:Y:S01]  /*04c0*/  LOP3.LUT R10, R11.reuse, 0x7ffffffc, RZ, 0xc0, !PT ;  /* 0x7ffffffc0b0a7812 */ /* 0x040fe200078ec0ff */
[C---:B-1----:R-:W-:Y:S01]  /*04d0*/  VIADD R12, R11.reuse, 0xfffffffe ;  /* 0xfffffffe0b0c7836 */ /* 0x042fe20000000000 */
[----:B------:R-:W-:Y:S01]  /*04e0*/  LOP3.LUT R19, R11, 0x3, RZ, 0xc0, !PT ;  /* 0x000000030b137812 */ /* 0x000fe200078ec0ff */
[----:B------:R-:W-:Y:S01]  /*04f0*/  IMAD.MOV.U32 R16, RZ, RZ, RZ ;  /* 0x000000ffff107224 */ /* 0x000fe200078e00ff */
[----:B------:R-:W-:Y:S01]  /*0500*/  SHF.L.U32 R13, R2, R11, RZ ;  /* 0x0000000b020d7219 */ /* 0x000fe200000006ff */
[----:B------:R-:W-:Y:S01]  /*0510*/  IMAD.MOV R14, RZ, RZ, -R10 ;  /* 0x000000ffff0e7224 */ /* 0x000fe200078e0a0a */
[----:B------:R-:W-:-:S06]  /*0520*/  UMOV UR4, URZ ;  /* 0x000000ff00047c82 */ /* 0x000fcc0008000000 */
.L_x_18:
[----:B------:R-:W-:-:S13]  /*0530*/  ISETP.GE.AND P0, PT, R11, 0x1, PT ;  /* 0x000000010b00780c */ /* 0x000fda0003f06270 */
[----:B0-----:R-:W-:Y:S05]  /*0540*/  @!P0 BRA `(.L_x_12) ;  /* 0x0000000800708947 */ /* 0x001fea0003800000 */
[----:B------:R-:W0:Y:S01]  /*0550*/  LDC.64 R4, c[0x0][0x380] ;  /* 0x0000e000ff047b82 */ /* 0x000e220000000a00 */
[----:B------:R-:W-:-:S05]  /*0560*/  VIADD R2, R9, UR4 ;  /* 0x0000000409027c36 */ /* 0x000fca0008000000 */
[----:B0-----:R-:W-:-:S04]  /*0570*/  IADD3 R4, P0, PT, R2, R4, RZ ;  /* 0x0000000402047210 */ /* 0x001fc80007f1e0ff */
[----:B------:R-:W-:-:S05]  /*0580*/  LEA.HI.X.SX32 R5, R2, R5, 0x1, P0 ;  /* 0x0000000502057211 */ /* 0x000fca00000f0eff */
[----:B------:R-:W2:Y:S01]  /*0590*/  LDG.E.U8 R4, desc[UR6][R4.64] ;  /* 0x0000000604047981 */ /* 0x000ea2000c1e1100 */
[----:B------:R-:W-:Y:S01]  /*05a0*/  ISETP.GE.U32.AND P0, PT, R11, 0x4, PT ;  /* 0x000000040b00780c */ /* 0x000fe20003f06070 */
[----:B------:R-:W-:Y:S02]  /*05b0*/  IMAD.MOV.U32 R6, RZ, RZ, RZ ;  /* 0x000000ffff067224 */ /* 0x000fe400078e00ff */
[----:B------:R-:W-:Y:S01]  /*05c0*/  IMAD.MOV.U32 R2, RZ, RZ, R16 ;  /* 0x000000ffff027224 */ /* 0x000fe200078e0010 */
[----:B--2---:R-:W-:-:S09]  /*05d0*/  LOP3.LUT R15, R4, 0xff, R13, 0x40, !PT ;  /* 0x000000ff040f7812 */ /* 0x004fd200078e400d */
[----:B------:R-:W-:Y:S05]  /*05e0*/  @!P0 BRA `(.L_x_13) ;  /* 0x0000000400448947 */ /* 0x000fea0003800000 */
[----:B------:R-:W-:Y:S02]  /*05f0*/  VIADD R16, R16, 0x1 ;  /* 0x0000000110107836 */ /* 0x000fe40000000000 */
[----:B------:R-:W-:Y:S02]  /*0600*/  IMAD.MOV.U32 R17, RZ, RZ, R14 ;  /* 0x000000ffff117224 */ /* 0x000fe400078e000e */
[----:B------:R-:W-:-:S07]  /*0610*/  IMAD.MOV.U32 R18, RZ, RZ, R12 ;  /* 0x000000ffff127224 */ /* 0x000fce00078e000c */
.L_x_14:
[----:B------:R-:W-:-:S05]  /*0620*/  VIADD R2, R18, 0x1 ;  /* 0x0000000112027836 */ /* 0x000fca0000000000 */
[----:B------:R-:W-:-:S04]  /*0630*/  SHF.R.U32.HI R2, RZ, R2, R15 ;  /* 0x00000002ff027219 */ /* 0x000fc8000001160f */
[----:B------:R-:W-:-:S04]  /*0640*/  LOP3.LUT R2, R2, 0x1, RZ, 0xc0, !PT ;  /* 0x0000000102027812 */ /* 0x000fc800078ec0ff */
[----:B------:R-:W-:-:S13]  /*0650*/  ISETP.NE.U32.AND P1, PT, R2, 0x1, PT ;  /* 0x000000010200780c */ /* 0x000fda0003f25070 */
[----:B------:R-:W0:Y:S01]  /*0660*/  @!P1 LDC.64 R4, c[0x0][0x388] ;  /* 0x0000e200ff049b82 */ /* 0x000e220000000a00 */
[----:B------:R-:W-:-:S05]  /*0670*/  @!P1 VIADD R7, R16, 0xffffffff ;  /* 0xffffffff10079836 */ /* 0x000fca0000000000 */
[----:B------:R-:W-:-:S04]  /*0680*/  @!P1 SHF.R.S32.HI R2, RZ, 0x1f, R7 ;  /* 0x0000001fff029819 */ /* 0x000fc80000011407 */
[----:B------:R-:W-:-:S04]  /*0690*/  @!P1 LEA.HI R21, R2, R7, RZ, 0x3 ;  /* 0x0000000702159211 */ /* 0x000fc800078f18ff */
[----:B-----5:R-:W-:-:S04]  /*06a0*/  @!P1 LEA.HI.SX32 R2, R21, R8, 0x1d ;  /* 0x0000000815029211 */ /* 0x020fc800078feaff */
[----:B0-----:R-:W-:-:S04]  /*06b0*/  @!P1 IADD3 R4, P0, PT, R2, R4, RZ ;  /* 0x0000000402049210 */ /* 0x001fc80007f1e0ff */
[----:B------:R-:W-:-:S05]  /*06c0*/  @!P1 LEA.HI.X.SX32 R5, R2, R5, 0x1, P0 ;  /* 0x0000000502059211 */ /* 0x000fca00000f0eff */
[----:B------:R-:W2:Y:S01]  /*06d0*/  @!P1 LDG.E.U8 R6, desc[UR6][R4.64] ;  /* 0x0000000604069981 */ /* 0x000ea2000c1e1100 */
[----:B------:R-:W-:Y:S02]  /*06e0*/  SHF.R.U32.HI R2, RZ, R18, R15 ;  /* 0x00000012ff027219 */ /* 0x000fe4000001160f */
[----:B------:R-:W-:Y:S02]  /*06f0*/  @!P1 LOP3.LUT R20, R21, 0xfffffff8, RZ, 0xc0, !PT ;  /* 0xfffffff815149812 */ /* 0x000fe400078ec0ff */
[----:B------:R-:W-:Y:S02]  /*0700*/  LOP3.LUT R2, R2, 0x1, RZ, 0xc0, !PT ;  /* 0x0000000102027812 */ /* 0x000fe400078ec0ff */
[----:B------:R-:W-:Y:S01]  /*0710*/  @!P1 IADD3 R20, PT, PT, R20, 0x7, -R7 ;  /* 0x0000000714149810 */ /* 0x000fe20007ffe807 */
[----:B------:R-:W-:Y:S01]  /*0720*/  @!P1 IMAD.MOV.U32 R7, RZ, RZ, 0x1 ;  /* 0x00000001ff079424 */ /* 0x000fe200078e00ff */
[----:B------:R-:W-:-:S04]  /*0730*/  ISETP.NE.U32.AND P0, PT, R2, 0x1, PT ;  /* 0x000000010200780c */ /* 0x000fc80003f05070 */
[----:B------:R-:W-:-:S09]  /*0740*/  @!P1 SHF.L.U32 R7, R7, R20, RZ ;  /* 0x0000001407079219 */ /* 0x000fd200000006ff */
[----:B------:R-:W0:Y:S01]  /*0750*/  @!P0 LDC.64 R2, c[0x0][0x388] ;  /* 0x0000e200ff028b82 */ /* 0x000e220000000a00 */
[----:B------:R-:W-:-:S04]  /*0760*/  @!P0 SHF.R.S32.HI R23, RZ, 0x1f, R16 ;  /* 0x0000001fff178819 */ /* 0x000fc80000011410 */
[----:B------:R-:W-:-:S04]  /*0770*/  @!P0 LEA.HI R21, R23, R16, RZ, 0x3 ;  /* 0x0000001017158211 */ /* 0x000fc800078f18ff */
[----:B------:R-:W-:-:S04]  /*0780*/  @!P0 LEA.HI.SX32 R22, R21, R8, 0x1d ;  /* 0x0000000815168211 */ /* 0x000fc800078feaff */
[----:B0-----:R-:W-:-:S04]  /*0790*/  @!P0 IADD3 R2, P2, PT, R22, R2, RZ ;  /* 0x0000000216028210 */ /* 0x001fc80007f5e0ff */
[----:B------:R-:W-:Y:S02]  /*07a0*/  @!P0 LEA.HI.X.SX32 R3, R22, R3, 0x1, P2 ;  /* 0x0000000316038211 */ /* 0x000fe400010f0eff */
[----:B--2---:R-:W-:-:S05]  /*07b0*/  @!P1 LOP3.LUT R25, R6, R7, RZ, 0xfc, !PT ;  /* 0x0000000706199212 */ /* 0x004fca00078efcff */
[----:B------:R0:W-:Y:S04]  /*07c0*/  @!P1 STG.E.U8 desc[UR6][R4.64], R25 ;  /* 0x0000001904009986 */ /* 0x0001e8000c101106 */
[----:B------:R-:W2:Y:S01]  /*07d0*/  @!P0 LDG.E.U8 R22, desc[UR6][R2.64] ;  /* 0x0000000602168981 */ /* 0x000ea2000c1e1100 */
[----:B------:R-:W-:Y:S01]  /*07e0*/  VIADD R6, R18, 0xffffffff ;  /* 0xffffffff12067836 */ /* 0x000fe20000000000 */
[----:B------:R-:W-:Y:S01]  /*07f0*/  @!P0 LOP3.LUT R21, R21, 0xfffffff8, RZ, 0xc0, !PT ;  /* 0xfffffff815158812 */ /* 0x000fe200078ec0ff */
[----:B------:R-:W-:-:S03]  /*0800*/  @!P0 IMAD.MOV.U32 R24, RZ, RZ, 0x1 ;  /* 0x00000001ff188424 */ /* 0x000fc600078e00ff */
[----:B------:R-:W-:Y:S02]  /*0810*/  SHF.R.U32.HI R6, RZ, R6, R15 ;  /* 0x00000006ff067219 */ /* 0x000fe4000001160f */
[----:B------:R-:W-:Y:S02]  /*0820*/  @!P0 IADD3 R21, PT, PT, R21, 0x7, -R16 ;  /* 0x0000000715158810 */ /* 0x000fe40007ffe810 */
[----:B------:R-:W-:Y:S02]  /*0830*/  LOP3.LUT R6, R6, 0x1, RZ, 0xc0, !PT ;  /* 0x0000000106067812 */ /* 0x000fe400078ec0ff */
[----:B------:R-:W-:Y:S02]  /*0840*/  @!P0 SHF.L.U32 R21, R24, R21, RZ ;  /* 0x0000001518158219 */ /* 0x000fe400000006ff */
[----:B------:R-:W-:-:S13]  /*0850*/  ISETP.NE.U32.AND P1, PT, R6, 0x1, PT ;  /* 0x000000010600780c */ /* 0x000fda0003f25070 */
[----:B------:R-:W1:Y:S01]  /*0860*/  @!P1 LDC.64 R6, c[0x0][0x388] ;  /* 0x0000e200ff069b82 */ /* 0x000e620000000a00 */
[----:B------:R-:W-:-:S05]  /*0870*/  @!P1 VIADD R20, R16, 0x1 ;  /* 0x0000000110149836 */ /* 0x000fca0000000000 */
[----:B------:R-:W-:-:S04]  /*0880*/  @!P1 SHF.R.S32.HI R23, RZ, 0x1f, R20 ;  /* 0x0000001fff179819 */ /* 0x000fc80000011414 */
[----:B------:R-:W-:-:S04]  /*0890*/  @!P1 LEA.HI R23, R23, R20, RZ, 0x3 ;  /* 0x0000001417179211 */ /* 0x000fc800078f18ff */
[----:B0-----:R-:W-:-:S04]  /*08a0*/  @!P1 LEA.HI.SX32 R5, R23, R8, 0x1d ;  /* 0x0000000817059211 */ /* 0x001fc800078feaff */
[----:B-1----:R-:W-:-:S04]  /*08b0*/  @!P1 IADD3 R4, P2, PT, R5, R6, RZ ;  /* 0x0000000605049210 */ /* 0x002fc80007f5e0ff */
[----:B------:R-:W-:Y:S02]  /*08c0*/  @!P1 LEA.HI.X.SX32 R5, R5, R7, 0x1, P2 ;  /* 0x0000000705059211 */ /* 0x000fe400010f0eff */
[----:B--2---:R-:W-:-:S05]  /*08d0*/  @!P0 LOP3.LUT R25, R22, R21, RZ, 0xfc, !PT ;  /* 0x0000001516198212 */ /* 0x004fca00078efcff */
[----:B------:R0:W-:Y:S04]  /*08e0*/  @!P0 STG.E.U8 desc[UR6][R2.64], R25 ;  /* 0x0000001902008986 */ /* 0x0001e8000c101106 */
[----:B------:R-:W2:Y:S01]  /*08f0*/  @!P1 LDG.E.U8 R21, desc[UR6][R4.64] ;  /* 0x0000000604159981 */ /* 0x000ea2000c1e1100 */
[----:B------:R-:W-:Y:S01]  /*0900*/  VIADD R6, R18, 0xfffffffe ;  /* 0xfffffffe12067836 */ /* 0x000fe20000000000 */
[----:B------:R-:W-:-:S04]  /*0910*/  @!P1 LOP3.LUT R27, R23, 0xfffffff8, RZ, 0xc0, !PT ;  /* 0xfffffff8171b9812 */ /* 0x000fc800078ec0ff */
[----:B------:R-:W-:Y:S01]  /*0920*/  SHF.R.U32.HI R6, RZ, R6, R15 ;  /* 0x00000006ff067219 */ /* 0x000fe2000001160f */
[----:B0-----:R-:W-:Y:S01]  /*0930*/  @!P1 IMAD.MOV.U32 R2, RZ, RZ, 0x1 ;  /* 0x00000001ff029424 */ /* 0x001fe200078e00ff */
[----:B------:R-:W-:Y:S02]  /*0940*/  @!P1 IADD3 R27, PT, PT, R27, 0x7, -R20 ;  /* 0x000000071b1b9810 */ /* 0x000fe40007ffe814 */
[----:B------:R-:W-:Y:S02]  /*0950*/  LOP3.LUT R6, R6, 0x1, RZ, 0xc0, !PT ;  /* 0x0000000106067812 */ /* 0x000fe400078ec0ff */
[----:B------:R-:W-:Y:S02]  /*0960*/  @!P1 SHF.L.U32 R2, R2, R27, RZ ;  /* 0x0000001b02029219 */ /* 0x000fe400000006ff */
[----:B------:R-:W-:-:S13]  /*0970*/  ISETP.NE.U32.AND P0, PT, R6, 0x1, PT ;  /* 0x000000010600780c */ /* 0x000fda0003f05070 */
[----:B------:R-:W0:Y:S01]  /*0980*/  @!P0 LDC.64 R6, c[0x0][0x388] ;  /* 0x0000e200ff068b82 */ /* 0x000e220000000a00 */
[----:B------:R-:W-:-:S05]  /*0990*/  @!P0 VIADD R22, R16, 0x2 ;  /* 0x0000000210168836 */ /* 0x000fca0000000000 */
        /* <DEDUP_REMOVED lines=8> */
[----:B------:R-:W-:Y:S01]  /*0a20*/  @!P0 LOP3.LUT R23, R23, 0xfffffff8, RZ, 0xc0, !PT ;  /* 0xfffffff817178812 */ /* 0x000fe200078ec0ff */
[----:B------:R-:W-:Y:S02]  /*0a30*/  @!P0 IMAD.MOV.U32 R20, RZ, RZ, 0x1 ;  /* 0x00000001ff148424 */ /* 0x000fe400078e00ff */
[----:B------:R-:W-:Y:S01]  /*0a40*/  VIADD R17, R17, 0x4 ;  /* 0x0000000411117836 */ /* 0x000fe20000000000 */
[----:B------:R-:W-:Y:S01]  /*0a50*/  @!P0 IADD3 R23, PT, PT, R23, 0x7, -R22 ;  /* 0x0000000717178810 */ /* 0x000fe20007ffe816 */
[----:B------:R-:W-:-:S02]  /*0a60*/  VIADD R18, R18, 0xfffffffc ;  /* 0xfffffffc12127836 */ /* 0x000fc40000000000 */
[----:B------:R-:W-:Y:S01]  /*0a70*/  VIADD R16, R16, 0x4 ;  /* 0x0000000410107836 */ /* 0x000fe20000000000 */
[----:B------:R-:W-:-:S04]  /*0a80*/  @!P0 SHF.L.U32 R23, R20, R23, RZ ;  /* 0x0000001714178219 */ /* 0x000fc800000006ff */
[----:B--2---:R-:W-:-:S05]  /*0a90*/  @!P0 LOP3.LUT R23, R2, R23, RZ, 0xfc, !PT ;  /* 0x0000001702178212 */ /* 0x004fca00078efcff */
[----:B------:R0:W-:Y:S01]  /*0aa0*/  @!P0 STG.E.U8 desc[UR6][R6.64], R23 ;  /* 0x0000001706008986 */ /* 0x0001e2000c101106 */
[----:B------:R-:W-:-:S13]  /*0ab0*/  ISETP.NE.AND P0, PT, R17, RZ, PT ;  /* 0x000000ff1100720c */ /* 0x000fda0003f05270 */
[----:B0-----:R-:W-:Y:S05]  /*0ac0*/  @P0 BRA `(.L_x_14) ;  /* 0xfffffff800d40947 */ /* 0x001fea000383ffff */
[----:B------:R-:W-:Y:S02]  /*0ad0*/  VIADD R16, R16, 0xffffffff ;  /* 0xffffffff10107836 */ /* 0x000fe40000000000 */
[----:B------:R-:W-:Y:S02]  /*0ae0*/  IMAD.MOV.U32 R6, RZ, RZ, R10 ;  /* 0x000000ffff067224 */ /* 0x000fe400078e000a */
[----:B------:R-:W-:-:S07]  /*0af0*/  IMAD.MOV.U32 R2, RZ, RZ, R16 ;  /* 0x000000ffff027224 */ /* 0x000fce00078e0010 */
.L_x_13:
[----:B------:R-:W-:-:S13]  /*0b00*/  ISETP.NE.AND P0, PT, R19, RZ, PT ;  /* 0x000000ff1300720c */ /* 0x000fda0003f05270 */
[----:B------:R-:W-:Y:S05]  /*0b10*/  @!P0 BRA `(.L_x_12) ;  /* 0x0000000000fc8947 */ /* 0x000fea0003800000 */
[----:B------:R-:W-:Y:S02]  /*0b20*/  LOP3.LUT R4, RZ, R6, RZ, 0x33, !PT ;  /* 0x00000006ff047212 */ /* 0x000fe400078e33ff */
[----:B------:R-:W-:-:S03]  /*0b30*/  ISETP.NE.AND P1, PT, R19, 0x1, PT ;  /* 0x000000011300780c */ /* 0x000fc60003f25270 */
[----:B------:R-:W-:-:S05]  /*0b40*/  IMAD.IADD R4, R11, 0x1, R4 ;  /* 0x000000010b047824 */ /* 0x000fca00078e0204 */
[----:B------:R-:W-:-:S04]  /*0b50*/  SHF.R.U32.HI R4, RZ, R4, R15 ;  /* 0x00000004ff047219 */ /* 0x000fc8000001160f */
[----:B------:R-:W-:-:S04]  /*0b60*/  LOP3.LUT R4, R4, 0x1, RZ, 0xc0, !PT ;  /* 0x0000000104047812 */ /* 0x000fc800078ec0ff */
[----:B------:R-:W-:-:S13]  /*0b70*/  ISETP.NE.U32.AND P0, PT, R4, 0x1, PT ;  /* 0x000000010400780c */ /* 0x000fda0003f05070 */
[----:B------:R-:W-:Y:S05]  /*0b80*/  @P0 BRA `(.L_x_15) ;  /* 0x0000000000340947 */ /* 0x000fea0003800000 */
[----:B------:R-:W0:Y:S01]  /*0b90*/  LDC.64 R4, c[0x0][0x388] ;  /* 0x0000e200ff047b82 */ /* 0x000e220000000a00 */
[----:B------:R-:W-:-:S04]  /*0ba0*/  SHF.R.S32.HI R3, RZ, 0x1f, R2 ;  /* 0x0000001fff037819 */ /* 0x000fc80000011402 */
[----:B------:R-:W-:-:S04]  /*0bb0*/  LEA.HI R3, R3, R2, RZ, 0x3 ;  /* 0x0000000203037211 */ /* 0x000fc800078f18ff */
[----:B-----5:R-:W-:-:S04]  /*0bc0*/  LEA.HI.SX32 R7, R3, R8, 0x1d ;  /* 0x0000000803077211 */ /* 0x020fc800078feaff */
[----:B0-----:R-:W-:-:S04]  /*0bd0*/  IADD3 R4, P0, PT, R7, R4, RZ ;  /* 0x0000000407047210 */ /* 0x001fc80007f1e0ff */
[----:B------:R-:W-:-:S05]  /*0be0*/  LEA.HI.X.SX32 R5, R7, R5, 0x1, P0 ;  /* 0x0000000507057211 */ /* 0x000fca00000f0eff */
[----:B------:R-:W2:Y:S01]  /*0bf0*/  LDG.E.U8 R16, desc[UR6][R4.64] ;  /* 0x0000000604107981 */ /* 0x000ea2000c1e1100 */
[----:B------:R-:W-:Y:S01]  /*0c00*/  LOP3.LUT R3, R3, 0xfffffff8, RZ, 0xc0, !PT ;  /* 0xfffffff803037812 */ /* 0x000fe200078ec0ff */
[----:B------:R-:W-:-:S03]  /*0c10*/  IMAD.MOV.U32 R18, RZ, RZ, 0x1 ;  /* 0x00000001ff127424 */ /* 0x000fc600078e00ff */
[----:B------:R-:W-:-:S04]  /*0c20*/  IADD3 R3, PT, PT, R3, 0x7, -R2 ;  /* 0x0000000703037810 */ /* 0x000fc80007ffe802 */
[----:B------:R-:W-:-:S04]  /*0c30*/  SHF.L.U32 R3, R18, R3, RZ ;  /* 0x0000000312037219 */ /* 0x000fc800000006ff */
[----:B--2---:R-:W-:-:S05]  /*0c40*/  LOP3.LUT R3, R16, R3, RZ, 0xfc, !PT ;  /* 0x0000000310037212 */ /* 0x004fca00078efcff */
[----:B------:R0:W-:Y:S02]  /*0c50*/  STG.E.U8 desc[UR6][R4.64], R3 ;  /* 0x0000000304007986 */ /* 0x0001e4000c101106 */
.L_x_15:
[----:B------:R-:W-:Y:S01]  /*0c60*/  VIADD R16, R2, 0x1 ;  /* 0x0000000102107836 */ /* 0x000fe20000000000 */
[----:B------:R-:W-:Y:S06]  /*0c70*/  @!P1 BRA `(.L_x_12) ;  /* 0x0000000000a49947 */ /* 0x000fec0003800000 */
[----:B------:R-:W-:Y:S01]  /*0c80*/  IMAD.IADD R7, R11, 0x1, -R6 ;  /* 0x000000010b077824 */ /* 0x000fe200078e0a06 */
[----:B------:R-:W-:-:S03]  /*0c90*/  ISETP.NE.AND P1, PT, R19, 0x2, PT ;  /* 0x000000021300780c */ /* 0x000fc60003f25270 */
[----:B0-----:R-:W-:-:S05]  /*0ca0*/  VIADD R4, R7, 0xfffffffe ;  /* 0xfffffffe07047836 */ /* 0x001fca0000000000 */
        /* <DEDUP_REMOVED lines=17> */
.L_x_16:
[----:B------:R-:W-:Y:S01]  /*0dc0*/  VIADD R16, R2, 0x2 ;  /* 0x0000000202107836 */ /* 0x000fe20000000000 */
[----:B------:R-:W-:Y:S06]  /*0dd0*/  @!P1 BRA `(.L_x_12) ;  /* 0x00000000004c9947 */ /* 0x000fec0003800000 */
        /* <DEDUP_REMOVED lines=18> */
.L_x_17:
[----:B------:R-:W-:-:S07]  /*0f00*/  VIADD R16, R2, 0x3 ;  /* 0x0000000302107836 */ /* 0x000fce0000000000 */
.L_x_12:
[----:B------:R-:W-:-:S06]  /*0f10*/  UIADD3 UR4, UPT, UPT, UR4, 0x1, URZ ;  /* 0x0000000104047890 */ /* 0x000fcc000fffe0ff */
[----:B------:R-:W-:-:S13]  /*0f20*/  ISETP.NE.AND P0, PT, R0, UR4, PT ;  /* 0x0000000400007c0c */ /* 0x000fda000bf05270 */
[----:B------:R-:W-:Y:S05]  /*0f30*/  @P0 BRA `(.L_x_18) ;  /* 0xfffffff4007c0947 */ /* 0x000fea000383ffff */
[----:B------:R-:W-:Y:S05]  /*0f40*/  EXIT ;  /* 0x000000000000794d */ /* 0x000fea0003800000 */
.L_x_19:
        /* <DEDUP_REMOVED lines=11> */
.L_x_26:


//--------------------- .text._Z22findRequiredBitsKernelPKhPiii --------------------------
	.section	.text._Z22findRequiredBitsKernelPKhPiii,"ax",@progbits
	.align	128
        .global         _Z22findRequiredBitsKernelPKhPiii
        .type           _Z22findRequiredBitsKernelPKhPiii,@function
        .size           _Z22findRequiredBitsKernelPKhPiii,(.L_x_27 - _Z22findRequiredBitsKernelPKhPiii)
        .other          _Z22findRequiredBitsKernelPKhPiii,@"STO_CUDA_ENTRY STV_DEFAULT"
_Z22findRequiredBitsKernelPKhPiii:
.text._Z22findRequiredBitsKernelPKhPiii:
[----:B------:R-:W-:Y:S01]  /*0000*/  LDC R1, c[0x0][0x37c] ;  /* 0x0000df00ff017b82 */ /* 0x000fe20000000800 */
[----:B------:R-:W0:Y:S07]  /*0010*/  S2R R0, SR_CTAID.X ;  /* 0x0000000000007919 */ /* 0x000e2e0000002500 */
[----:B------:R-:W0:Y:S02]  /*0020*/  LDC.64 R6, c[0x0][0x390] ;  /* 0x0000e400ff067b82 */ /* 0x000e240000000a00 */
[----:B0-----:R-:W-:-:S05]  /*0030*/  IMAD R3, R0, R7, RZ ;  /* 0x0000000700037224 */ /* 0x001fca00078e02ff */
[----:B------:R-:W-:-:S13]  /*0040*/  ISETP.GE.AND P0, PT, R3, R6, PT ;  /* 0x000000060300720c */ /* 0x000fda0003f06270 */
[----:B------:R-:W-:Y:S05]  /*0050*/  @P0 EXIT ;  /* 0x000000000000094d */ /* 0x000fea0003800000 */
[----:B------:R-:W0:Y:S01]  /*0060*/  S2R R2, SR_TID.X ;  /* 0x0000000000027919 */ /* 0x000e220000002100 */
[C---:B------:R-:W-:Y:S01]  /*0070*/  VIADDMNMX R6, R3.reuse, R7, R6, PT ;  /* 0x0000000703067246 */ /* 0x040fe20003800106 */
[----:B------:R-:W1:Y:S01]  /*0080*/  LDCU.64 UR6, c[0x0][0x358] ;  /* 0x00006b00ff0677ac */ /* 0x000e620008000a00 */
[----:B------:R-:W-:Y:S01]  /*0090*/  BSSY.RECONVERGENT B0, `(.L_x_20) ;  /* 0x0000014000007945 */ /* 0x000fe20003800200 */
[----:B------:R-:W-:Y:S01]  /*00a0*/  IMAD.MOV.U32 R4, RZ, RZ, RZ ;  /* 0x000000ffff047224 */ /* 0x000fe200078e00ff */
[----:B------:R-:W2:Y:S01]  /*00b0*/  LDCU.64 UR8, c[0x0][0x380] ;  /* 0x00007000ff0877ac */ /* 0x000ea20008000a00 */
[----:B0-----:R-:W-:-:S05]  /*00c0*/  IMAD.IADD R3, R3, 0x1, R2 ;  /* 0x0000000103037824 */ /* 0x001fca00078e0202 */
[----:B------:R-:W-:-:S13]  /*00d0*/  ISETP.GE.AND P0, PT, R3, R6, PT ;  /* 0x000000060300720c */ /* 0x000fda0003f06270 */
[----:B-12---:R-:W-:Y:S05]  /*00e0*/  @P0 BRA `(.L_x_21) ;  /* 0x0000000000380947 */ /* 0x006fea0003800000 */
[----:B------:R-:W0:Y:S01]  /*00f0*/  LDC R10, c[0x0][0x360] ;  /* 0x0000d800ff0a7b82 */ /* 0x000e220000000800 */
[----:B------:R-:W-:Y:S01]  /*0100*/  BSSY.RECONVERGENT B1, `(.L_x_22) ;  /* 0x000000b000017945 */ /* 0x000fe20003800200 */
[----:B------:R-:W-:-:S07]  /*0110*/  PRMT R7, RZ, 0x7610, R7 ;  /* 0x00007610ff077816 */ /* 0x000fce0000000007 */
.L_x_23:
[----:B------:R-:W-:-:S04]  /*0120*/  IADD3 R4, P0, PT, R3, UR8, RZ ;  /* 0x0000000803047c10 */ /* 0x000fc8000ff1e0ff */
[----:B------:R-:W-:-:S05]  /*0130*/  LEA.HI.X.SX32 R5, R3, UR9, 0x1, P0 ;  /* 0x0000000903057c11 */ /* 0x000fca00080f0eff */
[----:B------:R-:W2:Y:S01]  /*0140*/  LDG.E.U8 R4, desc[UR6][R4.64] ;  /* 0x0000000604047981 */ /* 0x000ea2000c1e1100 */
[----:B0-----:R-:W-:Y:S01]  /*0150*/  IMAD.IADD R3, R10, 0x1, R3 ;  /* 0x000000010a037824 */ /* 0x001fe200078e0203 */
[----:B------:R-:W-:-:S04]  /*0160*/  LOP3.LUT R8, R7, 0xff, RZ, 0xc0, !PT ;  /* 0x000000ff07087812 */ /* 0x000fc800078ec0ff */
[----:B------:R-:W-:Y:S02]  /*0170*/  ISETP.GE.AND P0, PT, R3, R6, PT ;  /* 0x000000060300720c */ /* 0x000fe40003f06270 */
[----:B--2---:R-:W-:-:S04]  /*0180*/  VIMNMX.U16x2 R8, PT, PT, R8, R4, !PT ;  /* 0x0000000408087248 */ /* 0x004fc80007fe0200 */
[----:B------:R-:W-:-:S07]  /*0190*/  PRMT R7, R8, 0x7610, R7 ;  /* 0x0000761008077816 */ /* 0x000fce0000000007 */
[----:B------:R-:W-:Y:S05]  /*01a0*/  @!P0 BRA `(.L_x_23) ;  /* 0xfffffffc00dc8947 */ /* 0x000fea000383ffff */
[----:B------:R-:W-:Y:S05]  /*01b0*/  BSYNC.RECONVERGENT B1 ;  /* 0x0000000000017941 */ /* 0x000fea0003800200 */
.L_x_22:
[----:B------:R-:W-:-:S07]  /*01c0*/  LOP3.LUT R4, R7, 0xffff, RZ, 0xc0, !PT ;  /* 0x0000ffff07047812 */ /* 0x000fce00078ec0ff */
.L_x_21:
[----:B------:R-:W-:Y:S05]  /*01d0*/  BSYNC.RECONVERGENT B0 ;  /* 0x0000000000007941 */ /* 0x000fea0003800200 */
.L_x_20:
[----:B------:R-:W0:Y:S01]  /*01e0*/  SHFL.DOWN PT, R3, R4, 0x10, 0x1f ;  /* 0x0a001f0004037f89 */ /* 0x000e2200000e0000 */
[----:B------:R-:W1:Y:S01]  /*01f0*/  LDCU UR4, c[0x0][0x360] ;  /* 0x00006c00ff0477ac */ /* 0x000e620008000800 */
[----:B------:R-:W-:Y:S01]  /*0200*/  LOP3.LUT P0, RZ, R2, 0x1f, RZ, 0xc0, !PT ;  /* 0x0000001f02ff7812 */ /* 0x000fe2000780c0ff */
[----:B-1----:R-:W-:Y:S01]  /*0210*/  USHF.R.U32.HI UR4, URZ, 0x5, UR4 ;  /* 0x00000005ff047899 */ /* 0x002fe20008011604 */
[----:B0-----:R-:W-:-:S05]  /*0220*/  VIMNMX R3, PT, PT, R3, R4, !PT ;  /* 0x0000000403037248 */ /* 0x001fca0007fe0100 */
[----:B------:R-:W-:-:S06]  /*0230*/  ISETP.GE.U32.AND P1, PT, R2, UR4, PT ;  /* 0x0000000402007c0c */ /* 0x000fcc000bf26070 */
[----:B------:R-:W0:Y:S01]  /*0240*/  @!P0 S2R R4, SR_CgaCtaId ;  /* 0x0000000000048919 */ /* 0x000e220000008800 */
[----:B------:R-:W-:-:S05]  /*0250*/  LOP3.LUT R3, R3, 0xff, RZ, 0xc0, !PT ;  /* 0x000000ff03037812 */ /* 0x000fca00078ec0ff */
[----:B------:R-:W1:Y:S01]  /*0260*/  SHFL.DOWN PT, R6, R3, 0x8, 0x1f ;  /* 0x09001f0003067f89 */ /* 0x000e6200000e0000 */
[----:B------:R-:W2:Y:S01]  /*0270*/  @!P1 S2R R9, SR_CgaCtaId ;  /* 0x0000000000099919 */ /* 0x000ea20000008800 */
[----:B-1----:R-:W-:Y:S02]  /*0280*/  VIMNMX R6, PT, PT, R3, R6, !PT ;  /* 0x0000000603067248 */ /* 0x002fe40007fe0100 */
[----:B------:R-:W-:Y:S02]  /*0290*/  @!P0 MOV R3, 0x400 ;  /* 0x0000040000038802 */ /* 0x000fe40000000f00 */
[----:B------:R-:W-:-:S05]  /*02a0*/  LOP3.LUT R6, R6, 0xff, RZ, 0xc0, !PT ;  /* 0x000000ff06067812 */ /* 0x000fca00078ec0ff */
[----:B------:R-:W1:Y:S02]  /*02b0*/  SHFL.DOWN PT, R5, R6, 0x4, 0x1f ;  /* 0x08801f0006057f89 */ /* 0x000e6400000e0000 */
[----:B-1----:R-:W-:Y:S02]  /*02c0*/  VIMNMX R5, PT, PT, R6, R5, !PT ;  /* 0x0000000506057248 */ /* 0x002fe40007fe0100 */
[----:B------:R-:W-:Y:S02]  /*02d0*/  @!P1 MOV R6, 0x400 ;  /* 0x0000040000069802 */ /* 0x000fe40000000f00 */
[----:B------:R-:W-:-:S05]  /*02e0*/  LOP3.LUT R5, R5, 0xff, RZ, 0xc0, !PT ;  /* 0x000000ff05057812 */ /* 0x000fca00078ec0ff */
[----:B------:R-:W1:Y:S02]  /*02f0*/  SHFL.DOWN PT, R8, R5, 0x2, 0x1f ;  /* 0x08401f0005087f89 */ /* 0x000e6400000e0000 */
[----:B-1----:R-:W-:Y:S02]  /*0300*/  VIMNMX R8, PT, PT, R5, R8, !PT ;  /* 0x0000000805087248 */ /* 0x002fe40007fe0100 */
[----:B0-----:R-:W-:Y:S02]  /*0310*/  @!P0 LEA R5, R4, R3, 0x18 ;  /* 0x0000000304058211 */ /* 0x001fe400078ec0ff */
[----:B------:R-:W-:Y:S02]  /*0320*/  LOP3.LUT R8, R8, 0xff, RZ, 0xc0, !PT ;  /* 0x000000ff08087812 */ /* 0x000fe400078ec0ff */
[----:B--2---:R-:W-:Y:S02]  /*0330*/  @!P1 LEA R4, R9, R6, 0x18 ;  /* 0x0000000609049211 */ /* 0x004fe400078ec0ff */
[C---:B------:R-:W-:Y:S01]  /*0340*/  @!P0 LEA.HI R5, R2.reuse, R5, RZ, 0x1b ;  /* 0x0000000502058211 */ /* 0x040fe200078fd8ff */
[----:B------:R-:W0:Y:S01]  /*0350*/  SHFL.DOWN PT, R7, R8, 0x1, 0x1f ;  /* 0x08201f0008077f89 */ /* 0x000e2200000e0000 */
[----:B------:R-:W-:-:S05]  /*0360*/  LOP3.LUT R3, R2, 0x1f, RZ, 0xc0, !PT ;  /* 0x0000001f02037812 */ /* 0x000fca00078ec0ff */
[----:B------:R-:W-:Y:S02]  /*0370*/  @!P1 IMAD.IADD R4, R3, 0x1, R4 ;  /* 0x0000000103049824 */ /* 0x000fe400078e0204 */
[----:B------:R-:W-:Y:S01]  /*0380*/  IMAD.MOV.U32 R3, RZ, RZ, RZ ;  /* 0x000000ffff037224 */ /* 0x000fe200078e00ff */
[----:B0-----:R-:W-:-:S05]  /*0390*/  VIMNMX R6, PT, PT, R8, R7, !PT ;  /* 0x0000000708067248 */ /* 0x001fca0007fe0100 */
[----:B------:R0:W-:Y:S01]  /*03a0*/  @!P0 STS.U8 [R5], R6 ;  /* 0x0000000605008388 */ /* 0x0001e20000000000 */
[----:B------:R-:W-:Y:S01]  /*03b0*/  BAR.SYNC.DEFER_BLOCKING 0x0 ;  /* 0x0000000000007b1d */ /* 0x000fe20000010000 */
[----:B------:R-:W-:-:S05]  /*03c0*/  ISETP.GT.U32.AND P0, PT, R2, 0x1f, PT ;  /* 0x0000001f0200780c */ /* 0x000fca0003f04070 */
[----:B------:R0:W1:Y:S08]  /*03d0*/  @!P1 LDS.U8 R3, [R4] ;  /* 0x0000000004039984 */ /* 0x0000700000000000 */
[----:B0-----:R-:W-:Y:S05]  /*03e0*/  @P0 EXIT ;  /* 0x000000000000094d */ /* 0x001fea0003800000 */
[----:B-1----:R-:W0:Y:S01]  /*03f0*/  SHFL.DOWN PT, R4, R3, 0x10, 0x1f ;  /* 0x0a001f0003047f89 */ /* 0x002e2200000e0000 */
[----:B------:R-:W-:Y:S02]  /*0400*/  ISETP.NE.AND P0, PT, R2, RZ, PT ;  /* 0x000000ff0200720c */ /* 0x000fe40003f05270 */
[----:B0-----:R-:W-:-:S04]  /*0410*/  VIMNMX R4, PT, PT, R4, R3, !PT ;  /* 0x0000000304047248 */ /* 0x001fc80007fe0100 */
[----:B------:R-:W-:-:S05]  /*0420*/  LOP3.LUT R4, R4, 0xff, RZ, 0xc0, !PT ;  /* 0x000000ff04047812 */ /* 0x000fca00078ec0ff */
[----:B------:R-:W0:Y:S02]  /*0430*/  SHFL.DOWN PT, R5, R4, 0x8, 0x1f ;  /* 0x09001f0004057f89 */ /* 0x000e2400000e0000 */
        /* <DEDUP_REMOVED lines=9> */
[----:B0-----:R-:W-:Y:S01]  /*04d0*/  VIMNMX R8, PT, PT, R7, R8, !PT ;  /* 0x0000000807087248 */ /* 0x001fe20007fe0100 */
[----:B------:R-:W-:Y:S06]  /*04e0*/  @P0 EXIT ;  /* 0x000000000000094d */ /* 0x000fec0003800000 */
[C---:B------:R-:W-:Y:S01]  /*04f0*/  IMAD.SHL.U32 R4, R8.reuse, 0x1000000, RZ ;  /* 0x0100000008047824 */ /* 0x040fe200078e00ff */
[----:B------:R-:W0:Y:S01]  /*0500*/  LDC.64 R2, c[0x0][0x388] ;  /* 0x0000e200ff027b82 */ /* 0x000e220000000a00 */
[----:B------:R-:W-:-:S04]  /*0510*/  LOP3.LUT P0, RZ, R8, 0xff, RZ, 0xc0, !PT ;  /* 0x000000ff08ff7812 */ /* 0x000fc8000780c0ff */
[----:B------:R-:W1:Y:S02]  /*0520*/  FLO.U32 R4, R4 ;  /* 0x0000000400047300 */ /* 0x000e6400000e0000 */
[----:B-1----:R-:W-:Y:S01]  /*0530*/  IADD3 R5, PT, PT, -R4, 0x1f, RZ ;  /* 0x0000001f04057810 */ /* 0x002fe20007ffe1ff */
[----:B0-----:R-:W-:-:S04]  /*0540*/  IMAD.WIDE.U32 R2, R0, 0x4, R2 ;  /* 0x0000000400027825 */ /* 0x001fc800078e0002 */
[----:B------:R-:W-:-:S05]  /*0550*/  IMAD.MOV R5, RZ, RZ, -R5 ;  /* 0x000000ffff057224 */ /* 0x000fca00078e0a05 */
[----:B------:R-:W-:-:S05]  /*0560*/  PRMT R5, R5, 0x7710, RZ ;  /* 0x0000771005057816 */ /* 0x000fca00000000ff */
[----:B------:R-:W-:-:S05]  /*0570*/  VIADD R5, R5, 0x8 ;  /* 0x0000000805057836 */ /* 0x000fca0000000000 */
[----:B------:R-:W-:-:S04]  /*0580*/  SEL R5, R5, 0x1, P0 ;  /* 0x0000000105057807 */ /* 0x000fc80000000000 */
[----:B------:R-:W-:-:S05]  /*0590*/  LOP3.LUT R5, R5, 0xff, RZ, 0xc0, !PT ;  /* 0x000000ff05057812 */ /* 0x000fca00078ec0ff */
[----:B------:R-:W-:Y:S01]  /*05a0*/  STG.E desc[UR6][R2.64], R5 ;  /* 0x0000000502007986 */ /* 0x000fe2000c101906 */
[----:B------:R-:W-:Y:S05]  /*05b0*/  EXIT ;  /* 0x000000000000794d */ /* 0x000fea0003800000 */
.L_x_24:
        /* <DEDUP_REMOVED lines=12> */
.L_x_27:


//--------------------- .nv.shared.reserved.0     --------------------------
	.section	.nv.shared.reserved.0,"aw",@nobits
	.weak		__nv_reservedSMEM_offset_0_alias
	.size		__nv_reservedSMEM_offset_0_alias, 0, 64
	.other		__nv_reservedSMEM_offset_0_alias,@"STO_CUDA_RESERVED_SHARED STV_DEFAULT"
__nv_reservedSMEM_offset_0_alias:
	.zero		0
	.zero		64


//--------------------- .nv.shared._Z22findRequiredBitsKernelPKhPiii --------------------------
	.section	.nv.shared._Z22findRequiredBitsKernelPKhPiii,"aw",@nobits
	.sectionflags	@""
.nv.shared._Z22findRequiredBitsKernelPKhPiii:
	.zero		1056


//--------------------- .nv.constant0._Z16unpackBitsKernelPKhPhPKiS3_S3_S3_i --------------------------
	.section	.nv.constant0._Z16unpackBitsKernelPKhPhPKiS3_S3_S3_i,"a",@progbits
	.sectionflags	@""
	.align	4
.nv.constant0._Z16unpackBitsKernelPKhPhPKiS3_S3_S3_i:
	.zero		948


//--------------------- .nv.constant0._Z14packBitsKernelPKhPhPKiS3_ii --------------------------
	.section	.nv.constant0._Z14packBitsKernelPKhPhPKiS3_ii,"a",@progbits
	.sectionflags	@""
	.align	4
.nv.constant0._Z14packBitsKernelPKhPhPKiS3_ii:
	.zero		936


//--------------------- .nv.constant0._Z22findRequiredBitsKernelPKhPiii --------------------------
	.section	.nv.constant0._Z22findRequiredBitsKernelPKhPiii,"a",@progbits
	.sectionflags	@""
	.align	4
.nv.constant0._Z22findRequiredBitsKernelPKhPiii:
	.zero		920


//--------------------- SYMBOLS --------------------------

	.type		.nv.reservedSmem.offset0,@object
	.size		.nv.reservedSmem.offset0,0x4
	.type		.nv.reservedSmem.cap,@object
	.size		.nv.reservedSmem.cap,0x4
